// auto-generated by cutlass_sweep.gemm — config: {"arch": "sm_90", "cluster_m": 2, "cluster_n": 1, "dtype": "int8", "dtype_b": "int8", "layout": "nt", "stages": 0, "tile_k": 32, "tile_m": 256, "tile_n": 48}
#include "cutlass/cutlass.h"
#include "cutlass/gemm/collective/collective_builder.hpp"
#include "cutlass/gemm/device/gemm_universal_adapter.h"
#include "cutlass/gemm/kernel/gemm_universal.hpp"
#include "cutlass/epilogue/collective/collective_builder.hpp"

using ElemA = int8_t;
using ElemB = int8_t;
using ElemCD = int8_t;
using Acc  = int32_t;
using TileShape    = cute::Shape<cute::_256, cute::_48, cute::_32>;
using ClusterShape = cute::Shape<cute::_2, cute::_1, cute::_1>;

using CollectiveEpilogue = typename cutlass::epilogue::collective::CollectiveBuilder<
    cutlass::arch::Sm90, cutlass::arch::OpClassTensorOp,
    TileShape, ClusterShape,
    cutlass::epilogue::collective::EpilogueTileAuto,
    Acc, Acc,
    ElemCD, cutlass::layout::RowMajor, 128 / cutlass::sizeof_bits<ElemCD>::value,
    ElemCD, cutlass::layout::RowMajor, 128 / cutlass::sizeof_bits<ElemCD>::value,
    cutlass::epilogue::collective::EpilogueScheduleAuto
  >::CollectiveOp;

using CollectiveMainloop = typename cutlass::gemm::collective::CollectiveBuilder<
    cutlass::arch::Sm90, cutlass::arch::OpClassTensorOp,
    ElemA, cutlass::layout::RowMajor, 128 / cutlass::sizeof_bits<ElemA>::value,
    ElemB, cutlass::layout::ColumnMajor, 128 / cutlass::sizeof_bits<ElemB>::value,
    Acc,
    TileShape, ClusterShape,
    cutlass::gemm::collective::StageCountAutoCarveout<static_cast<int>(sizeof(typename CollectiveEpilogue::SharedStorage))>,
    cutlass::gemm::collective::KernelScheduleAuto
  >::CollectiveOp;

using GemmKernel = cutlass::gemm::kernel::GemmUniversal<
    cute::Shape<int,int,int,int>,
    CollectiveMainloop,
    CollectiveEpilogue
>;
using Gemm = cutlass::gemm::device::GemmUniversalAdapter<GemmKernel>;

// Force the device kernel symbol into the cubin without needing a host main.
auto* _anchor = &cutlass::device_kernel<GemmKernel>;


// ===== COMPILED SASS (sm_90a) =====

	.target	sm_90a

	.elftype	@"ET_EXEC"


//--------------------- .note.nv.tkinfo           --------------------------
	.section	.note.nv.tkinfo,"",@"SHT_NOTE"
	.sectionflags	@"SHF_NOTE_NV_TKINFO"
	.tkinfo
        /*0018*/ 	.word	0x00000002
        /*0030*/ 	.string	""
        /*0030*/ 	.string	"ptxas"
        /*0030*/ 	.string	"Cuda compilation tools, release 13.0, V13.0.88"
        /*0030*/ 	.string	"Build cuda_13.0.r13.0/compiler.36424714_0"
        /*0030*/ 	.string	"-arch sm_90a -m 64 "



//--------------------- .note.nv.cuinfo           --------------------------
	.section	.note.nv.cuinfo,"",@"SHT_NOTE"
	.sectionflags	@"SHF_NOTE_NV_CUINFO"
        /*0018*/ 	.short	0x0002
        /*001a*/ 	.short	0x005a
        /*001c*/ 	.short	0x0082
	.zero		2


//--------------------- .nv.info                  --------------------------
	.section	.nv.info,"",@"SHT_CUDA_INFO"
	.align	4


	//----- nvinfo : EIATTR_REGCOUNT
	.align		4
        /*0000*/ 	.byte	0x04, 0x2f
        /*0002*/ 	.short	(.L_15 - .L_14)
	.align		4
.L_14:
        /*0004*/ 	.word	index@(_ZN7cutlass13device_kernelINS_4gemm6kernel13GemmUniversalIN4cute5tupleIJiiiiEEENS1_10collective13CollectiveMmaINS1_34MainloopSm90TmaGmmaWarpSpecializedILi23ENS5_IJNS4_1CILi2EEENSA_ILi1EEESC_EEENS1_35KernelTmaWarpSpecializedCooperativeEEENS5_IJNSA_ILi256EEENSA_ILi48EEENSA_ILi32EEEEEEaNS5_IJlSC_lEEEaSK_NS4_8TiledMMAINS4_8MMA_AtomIJNS4_4SM904GMMA26MMA_64x16x32_S32S8S8_SS_TNEEEENS4_6LayoutISD_NS5_IJSC_NSA_ILi0EEESS_EEEEENS5_IJNS4_10UnderscoreESV_SV_EEEEENS4_13SM90_TMA_LOADENS4_14ComposedLayoutINS4_7SwizzleILi1ELi4ELi3EEENS4_18smem_ptr_flag_bitsILi8EEENSR_INS5_IJNSA_ILi8EEESI_EEENS5_IJSI_SC_EEEEEEEvNS4_8identityENS4_23SM90_TMA_LOAD_MULTICASTES18_vS19_EENS_8epilogue10collective6detail29Sm90TmaWarpSpecializedAdapterINS1D_15DefaultEpilogueIaSK_SK_NS1C_6thread17LinearCombinationIaLi1EiiLNS1H_9ScaleType4KindE0ELNS_15FloatRoundStyleE2EaEENS1_15EpilogueDefaultEEEEEvvEEEEvNT_6ParamsE)
        /*0008*/ 	.word	0x000000a8


	//----- nvinfo : EIATTR_FRAME_SIZE
	.align		4
.L_15:
        /*000c*/ 	.byte	0x04, 0x11
        /*000e*/ 	.short	(.L_17 - .L_16)
	.align		4
.L_16:
        /*0010*/ 	.word	index@(_ZN7cutlass13device_kernelINS_4gemm6kernel13GemmUniversalIN4cute5tupleIJiiiiEEENS1_10collective13CollectiveMmaINS1_34MainloopSm90TmaGmmaWarpSpecializedILi23ENS5_IJNS4_1CILi2EEENSA_ILi1EEESC_EEENS1_35KernelTmaWarpSpecializedCooperativeEEENS5_IJNSA_ILi256EEENSA_ILi48EEENSA_ILi32EEEEEEaNS5_IJlSC_lEEEaSK_NS4_8TiledMMAINS4_8MMA_AtomIJNS4_4SM904GMMA26MMA_64x16x32_S32S8S8_SS_TNEEEENS4_6LayoutISD_NS5_IJSC_NSA_ILi0EEESS_EEEEENS5_IJNS4_10UnderscoreESV_SV_EEEEENS4_13SM90_TMA_LOADENS4_14ComposedLayoutINS4_7SwizzleILi1ELi4ELi3EEENS4_18smem_ptr_flag_bitsILi8EEENSR_INS5_IJNSA_ILi8EEESI_EEENS5_IJSI_SC_EEEEEEEvNS4_8identityENS4_23SM90_TMA_LOAD_MULTICASTES18_vS19_EENS_8epilogue10collective6detail29Sm90TmaWarpSpecializedAdapterINS1D_15DefaultEpilogueIaSK_SK_NS1C_6thread17LinearCombinationIaLi1EiiLNS1H_9ScaleType4KindE0ELNS_15FloatRoundStyleE2EaEENS1_15EpilogueDefaultEEEEEvvEEEEvNT_6ParamsE)
        /*0014*/ 	.word	0x00000000


	//----- nvinfo : EIATTR_MIN_STACK_SIZE
	.align		4
.L_17:
        /*0018*/ 	.byte	0x04, 0x12
        /*001a*/ 	.short	(.L_19 - .L_18)
	.align		4
.L_18:
        /*001c*/ 	.word	index@(_ZN7cutlass13device_kernelINS_4gemm6kernel13GemmUniversalIN4cute5tupleIJiiiiEEENS1_10collective13CollectiveMmaINS1_34MainloopSm90TmaGmmaWarpSpecializedILi23ENS5_IJNS4_1CILi2EEENSA_ILi1EEESC_EEENS1_35KernelTmaWarpSpecializedCooperativeEEENS5_IJNSA_ILi256EEENSA_ILi48EEENSA_ILi32EEEEEEaNS5_IJlSC_lEEEaSK_NS4_8TiledMMAINS4_8MMA_AtomIJNS4_4SM904GMMA26MMA_64x16x32_S32S8S8_SS_TNEEEENS4_6LayoutISD_NS5_IJSC_NSA_ILi0EEESS_EEEEENS5_IJNS4_10UnderscoreESV_SV_EEEEENS4_13SM90_TMA_LOADENS4_14ComposedLayoutINS4_7SwizzleILi1ELi4ELi3EEENS4_18smem_ptr_flag_bitsILi8EEENSR_INS5_IJNSA_ILi8EEESI_EEENS5_IJSI_SC_EEEEEEEvNS4_8identityENS4_23SM90_TMA_LOAD_MULTICASTES18_vS19_EENS_8epilogue10collective6detail29Sm90TmaWarpSpecializedAdapterINS1D_15DefaultEpilogueIaSK_SK_NS1C_6thread17LinearCombinationIaLi1EiiLNS1H_9ScaleType4KindE0ELNS_15FloatRoundStyleE2EaEENS1_15EpilogueDefaultEEEEEvvEEEEvNT_6ParamsE)
        /*0020*/ 	.word	0x00000000
.L_19:


//--------------------- .nv.compat                --------------------------
	.section	.nv.compat,"",@"SHT_CUDA_COMPAT_INFO"
	.align	4
        /*0000*/ 	.byte	0x02, 0x09, 0x01, 0x00, 0x02, 0x02, 0x04, 0x00, 0x02, 0x05, 0x05, 0x00, 0x03, 0x07, 0x01, 0x01
        /*0010*/ 	.byte	0x02, 0x03, 0x01, 0x00, 0x02, 0x06, 0x01, 0x00, 0x04, 0x0b, 0x08, 0x00, 0x00, 0x00, 0x00, 0x00
        /*0020*/ 	.byte	0x00, 0x00, 0x00, 0x00


//--------------------- .nv.info._ZN7cutlass13device_kernelINS_4gemm6kernel13GemmUniversalIN4cute5tupleIJiiiiEEENS1_10collective13CollectiveMmaINS1_34MainloopSm90TmaGmmaWarpSpecializedILi23ENS5_IJNS4_1CILi2EEENSA_ILi1EEESC_EEENS1_35KernelTmaWarpSpecializedCooperativeEEENS5_IJNSA_ILi256EEENSA_ILi48EEENSA_ILi32EEEEEEaNS5_IJlSC_lEEEaSK_NS4_8TiledMMAINS4_8MMA_AtomIJNS4_4SM904GMMA26MMA_64x16x32_S32S8S8_SS_TNEEEENS4_6LayoutISD_NS5_IJSC_NSA_ILi0EEESS_EEEEENS5_IJNS4_10UnderscoreESV_SV_EEEEENS4_13SM90_TMA_LOADENS4_14ComposedLayoutINS4_7SwizzleILi1ELi4ELi3EEENS4_18smem_ptr_flag_bitsILi8EEENSR_INS5_IJNSA_ILi8EEESI_EEENS5_IJSI_SC_EEEEEEEvNS4_8identityENS4_23SM90_TMA_LOAD_MULTICASTES18_vS19_EENS_8epilogue10collective6detail29Sm90TmaWarpSpecializedAdapterINS1D_15DefaultEpilogueIaSK_SK_NS1C_6thread17LinearCombinationIaLi1EiiLNS1H_9ScaleType4KindE0ELNS_15FloatRoundStyleE2EaEENS1_15EpilogueDefaultEEEEEvvEEEEvNT_6ParamsE --------------------------
	.section	.nv.info._ZN7cutlass13device_kernelINS_4gemm6kernel13GemmUniversalIN4cute5tupleIJiiiiEEENS1_10collective13CollectiveMmaINS1_34MainloopSm90TmaGmmaWarpSpecializedILi23ENS5_IJNS4_1CILi2EEENSA_ILi1EEESC_EEENS1_35KernelTmaWarpSpecializedCooperativeEEENS5_IJNSA_ILi256EEENSA_ILi48EEENSA_ILi32EEEEEEaNS5_IJlSC_lEEEaSK_NS4_8TiledMMAINS4_8MMA_AtomIJNS4_4SM904GMMA26MMA_64x16x32_S32S8S8_SS_TNEEEENS4_6LayoutISD_NS5_IJSC_NSA_ILi0EEESS_EEEEENS5_IJNS4_10UnderscoreESV_SV_EEEEENS4_13SM90_TMA_LOADENS4_14ComposedLayoutINS4_7SwizzleILi1ELi4ELi3EEENS4_18smem_ptr_flag_bitsILi8EEENSR_INS5_IJNSA_ILi8EEESI_EEENS5_IJSI_SC_EEEEEEEvNS4_8identityENS4_23SM90_TMA_LOAD_MULTICASTES18_vS19_EENS_8epilogue10collective6detail29Sm90TmaWarpSpecializedAdapterINS1D_15DefaultEpilogueIaSK_SK_NS1C_6thread17LinearCombinationIaLi1EiiLNS1H_9ScaleType4KindE0ELNS_15FloatRoundStyleE2EaEENS1_15EpilogueDefaultEEEEEvvEEEEvNT_6ParamsE,"",@"SHT_CUDA_INFO"
	.sectionflags	@""
	.align	4


	//----- nvinfo : EIATTR_CUDA_API_VERSION
	.align		4
        /*0000*/ 	.byte	0x04, 0x37
        /*0002*/ 	.short	(.L_21 - .L_20)
.L_20:
        /*0004*/ 	.word	0x00000082


	//----- nvinfo : EIATTR_KPARAM_INFO
	.align		4
.L_21:
        /*0008*/ 	.byte	0x04, 0x17
        /*000a*/ 	.short	(.L_23 - .L_22)
.L_22:
        /*000c*/ 	.word	0x00000000
        /*0010*/ 	.short	0x0000
        /*0012*/ 	.short	0x0070
        /*0014*/ 	.byte	0x00, 0xf0, 0x01, 0x10


	//----- nvinfo : EIATTR_SPARSE_MMA_MASK
	.align		4
.L_23:
        /*0018*/ 	.byte	0x03, 0x50
        /*001a*/ 	.short	0x0000


	//----- nvinfo : EIATTR_MAXREG_COUNT
	.align		4
        /*001c*/ 	.byte	0x03, 0x1b
        /*001e*/ 	.short	0x00a8


	//----- nvinfo : EIATTR_NUM_BARRIERS
	.align		4
        /*0020*/ 	.byte	0x02, 0x4c
        /*0022*/ 	.byte	0x01
	.zero		1


	//----- nvinfo : EIATTR_EXTERNS
	.align		4
        /*0024*/ 	.byte	0x04, 0x0f
        /*0026*/ 	.short	(.L_25 - .L_24)


	//   ....[0]....
	.align		4
.L_24:
        /*0028*/ 	.word	index@(__assertfail)


	//----- nvinfo : EIATTR_MERCURY_ISA_VERSION
	.align		4
.L_25:
        /*002c*/ 	.byte	0x03, 0x5f
        /*002e*/ 	.short	0x0101


	//----- nvinfo : EIATTR_INT_WARP_WIDE_INSTR_OFFSETS
	.align		4
        /*0030*/ 	.byte	0x04, 0x31
        /*0032*/ 	.short	(.L_27 - .L_26)


	//   ....[0]....
.L_26:
        /*0034*/ 	.word	0x00000710


	//   ....[1]....
        /*0038*/ 	.word	0x00000740


	//   ....[2]....
        /*003c*/ 	.word	0x00000900


	//----- nvinfo : EIATTR_COOP_GROUP_MASK_REGIDS
	.align		4
.L_27:
        /*0040*/ 	.byte	0x04, 0x29
        /*0042*/ 	.short	(.L_29 - .L_28)


	//   ....[0]....
.L_28:
        /*0044*/ 	.word	0xffffffff


	//   ....[1]....
        /*0048*/ 	.word	0xffffffff


	//   ....[2]....
        /*004c*/ 	.word	0xffffffff


	//   ....[3]....
        /*0050*/ 	.word	0xffffffff


	//   ....[4]....
        /*0054*/ 	.word	0xffffffff


	//   ....[5]....
        /*0058*/ 	.word	0xffffffff


	//----- nvinfo : EIATTR_COOP_GROUP_INSTR_OFFSETS
	.align		4
.L_29:
        /*005c*/ 	.byte	0x04, 0x28
        /*005e*/ 	.short	(.L_31 - .L_30)


	//   ....[0]....
.L_30:
        /*0060*/ 	.word	0x00000060


	//   ....[1]....
        /*0064*/ 	.word	0x00000070


	//   ....[2]....
        /*0068*/ 	.word	0x00000130


	//   ....[3]....
        /*006c*/ 	.word	0x00000560


	//   ....[4]....
        /*0070*/ 	.word	0x00000a80


	//   ....[5]....
        /*0074*/ 	.word	0x000014b0


	//----- nvinfo : EIATTR_REG_RECONFIG
	.align		4
.L_31:
        /*0078*/ 	.byte	0x01, 0x54
	.zero		2


	//----- nvinfo : EIATTR_SYSCALL_OFFSETS
	.align		4
        /*007c*/ 	.byte	0x04, 0x46
        /*007e*/ 	.short	(.L_33 - .L_32)


	//   ....[0]....
.L_32:
        /*0080*/ 	.word	0x00001680


	//----- nvinfo : EIATTR_MBARRIER_INSTR_OFFSETS
	.align		4
.L_33:
        /*0084*/ 	.byte	0x04, 0x39
        /*0086*/ 	.short	(.L_35 - .L_34)


	//   ....[0]....
.L_34:
        /*0088*/ 	.word	0x00000250
        /*008c*/ 	.word	0x000000ff
        /*0090*/ 	.word	0x00000000
        /*0094*/ 	.short	0x0100
        /*0096*/ 	.byte	0x08
	.zero		1


	//   ....[1]....
        /*0098*/ 	.word	0x00000260
        /*009c*/ 	.word	0x000000ff
        /*00a0*/ 	.word	0x000000b8
        /*00a4*/ 	.short	0x0100
        /*00a6*/ 	.byte	0x08
	.zero		1


	//   ....[2]....
        /*00a8*/ 	.word	0x00000270
        /*00ac*/ 	.word	0x000000ff
        /*00b0*/ 	.word	0x00000008
        /*00b4*/ 	.short	0x0100
        /*00b6*/ 	.byte	0x08
	.zero		1


	//   ....[3]....
        /*00b8*/ 	.word	0x00000280
        /*00bc*/ 	.word	0x000000ff
        /*00c0*/ 	.word	0x000000c0
        /*00c4*/ 	.short	0x0100
        /*00c6*/ 	.byte	0x08
	.zero		1


	//   ....[4]....
        /*00c8*/ 	.word	0x00000290
        /*00cc*/ 	.word	0x000000ff
        /*00d0*/ 	.word	0x00000010
        /*00d4*/ 	.short	0x0100
        /*00d6*/ 	.byte	0x08
	.zero		1


	//   ....[5]....
        /*00d8*/ 	.word	0x000002a0
        /*00dc*/ 	.word	0x000000ff
        /*00e0*/ 	.word	0x000000c8
        /*00e4*/ 	.short	0x0100
        /*00e6*/ 	.byte	0x08
	.zero		1


	//   ....[6]....
        /*00e8*/ 	.word	0x000002b0
        /*00ec*/ 	.word	0x000000ff
        /*00f0*/ 	.word	0x00000018
        /*00f4*/ 	.short	0x0100
        /*00f6*/ 	.byte	0x08
	.zero		1


	//   ....[7]....
        /*00f8*/ 	.word	0x000002c0
        /*00fc*/ 	.word	0x000000ff
        /*0100*/ 	.word	0x000000d0
        /*0104*/ 	.short	0x0100
        /*0106*/ 	.byte	0x08
	.zero		1


	//   ....[8]....
        /*0108*/ 	.word	0x000002d0
        /*010c*/ 	.word	0x000000ff
        /*0110*/ 	.word	0x00000020
        /*0114*/ 	.short	0x0100
        /*0116*/ 	.byte	0x08
	.zero		1


	//   ....[9]....
        /*0118*/ 	.word	0x000002e0
        /*011c*/ 	.word	0x000000ff
        /*0120*/ 	.word	0x000000d8
        /*0124*/ 	.short	0x0100
        /*0126*/ 	.byte	0x08
	.zero		1


	//   ....[10]....
        /*0128*/ 	.word	0x000002f0
        /*012c*/ 	.word	0x000000ff
        /*0130*/ 	.word	0x00000028
        /*0134*/ 	.short	0x0100
        /*0136*/ 	.byte	0x08
	.zero		1


	//   ....[11]....
        /*0138*/ 	.word	0x00000300
        /*013c*/ 	.word	0x000000ff
        /*0140*/ 	.word	0x000000e0
        /*0144*/ 	.short	0x0100
        /*0146*/ 	.byte	0x08
	.zero		1


	//   ....[12]....
        /*0148*/ 	.word	0x00000310
        /*014c*/ 	.word	0x000000ff
        /*0150*/ 	.word	0x00000030
        /*0154*/ 	.short	0x0100
        /*0156*/ 	.byte	0x08
	.zero		1


	//   ....[13]....
        /*0158*/ 	.word	0x00000320
        /*015c*/ 	.word	0x000000ff
        /*0160*/ 	.word	0x000000e8
        /*0164*/ 	.short	0x0100
        /*0166*/ 	.byte	0x08
	.zero		1


	//   ....[14]....
        /*0168*/ 	.word	0x00000330
        /*016c*/ 	.word	0x000000ff
        /*0170*/ 	.word	0x00000038
        /*0174*/ 	.short	0x0100
        /*0176*/ 	.byte	0x08
	.zero		1


	//   ....[15]....
        /*0178*/ 	.word	0x00000340
        /*017c*/ 	.word	0x000000ff
        /*0180*/ 	.word	0x000000f0
        /*0184*/ 	.short	0x0100
        /*0186*/ 	.byte	0x08
	.zero		1


	//   ....[16]....
        /*0188*/ 	.word	0x00000350
        /*018c*/ 	.word	0x000000ff
        /*0190*/ 	.word	0x00000040
        /*0194*/ 	.short	0x0100
        /*0196*/ 	.byte	0x08
	.zero		1


	//   ....[17]....
        /*0198*/ 	.word	0x00000360
        /*019c*/ 	.word	0x000000ff
        /*01a0*/ 	.word	0x000000f8
        /*01a4*/ 	.short	0x0100
        /*01a6*/ 	.byte	0x08
	.zero		1


	//   ....[18]....
        /*01a8*/ 	.word	0x00000370
        /*01ac*/ 	.word	0x000000ff
        /*01b0*/ 	.word	0x00000048
        /*01b4*/ 	.short	0x0100
        /*01b6*/ 	.byte	0x08
	.zero		1


	//   ....[19]....
        /*01b8*/ 	.word	0x00000380
        /*01bc*/ 	.word	0x000000ff
        /*01c0*/ 	.word	0x00000100
        /*01c4*/ 	.short	0x0100
        /*01c6*/ 	.byte	0x08
	.zero		1


	//   ....[20]....
        /*01c8*/ 	.word	0x00000390
        /*01cc*/ 	.word	0x000000ff
        /*01d0*/ 	.word	0x00000050
        /*01d4*/ 	.short	0x0100
        /*01d6*/ 	.byte	0x08
	.zero		1


	//   ....[21]....
        /*01d8*/ 	.word	0x000003a0
        /*01dc*/ 	.word	0x000000ff
        /*01e0*/ 	.word	0x00000108
        /*01e4*/ 	.short	0x0100
        /*01e6*/ 	.byte	0x08
	.zero		1


	//   ....[22]....
        /*01e8*/ 	.word	0x000003b0
        /*01ec*/ 	.word	0x000000ff
        /*01f0*/ 	.word	0x00000058
        /*01f4*/ 	.short	0x0100
        /*01f6*/ 	.byte	0x08
	.zero		1


	//   ....[23]....
        /*01f8*/ 	.word	0x000003c0
        /*01fc*/ 	.word	0x000000ff
        /*0200*/ 	.word	0x00000110
        /*0204*/ 	.short	0x0100
        /*0206*/ 	.byte	0x08
	.zero		1


	//   ....[24]....
        /*0208*/ 	.word	0x000003d0
        /*020c*/ 	.word	0x000000ff
        /*0210*/ 	.word	0x00000060
        /*0214*/ 	.short	0x0100
        /*0216*/ 	.byte	0x08
	.zero		1


	//   ....[25]....
        /*0218*/ 	.word	0x000003e0
        /*021c*/ 	.word	0x000000ff
        /*0220*/ 	.word	0x00000118
        /*0224*/ 	.short	0x0100
        /*0226*/ 	.byte	0x08
	.zero		1


	//   ....[26]....
        /*0228*/ 	.word	0x000003f0
        /*022c*/ 	.word	0x000000ff
        /*0230*/ 	.word	0x00000068
        /*0234*/ 	.short	0x0100
        /*0236*/ 	.byte	0x08
	.zero		1


	//   ....[27]....
        /*0238*/ 	.word	0x00000400
        /*023c*/ 	.word	0x000000ff
        /*0240*/ 	.word	0x00000120
        /*0244*/ 	.short	0x0100
        /*0246*/ 	.byte	0x08
	.zero		1


	//   ....[28]....
        /*0248*/ 	.word	0x00000410
        /*024c*/ 	.word	0x000000ff
        /*0250*/ 	.word	0x00000070
        /*0254*/ 	.short	0x0100
        /*0256*/ 	.byte	0x08
	.zero		1


	//   ....[29]....
        /*0258*/ 	.word	0x00000420
        /*025c*/ 	.word	0x000000ff
        /*0260*/ 	.word	0x00000128
        /*0264*/ 	.short	0x0100
        /*0266*/ 	.byte	0x08
	.zero		1


	//   ....[30]....
        /*0268*/ 	.word	0x00000430
        /*026c*/ 	.word	0x000000ff
        /*0270*/ 	.word	0x00000078
        /*0274*/ 	.short	0x0100
        /*0276*/ 	.byte	0x08
	.zero		1


	//   ....[31]....
        /*0278*/ 	.word	0x00000440
        /*027c*/ 	.word	0x000000ff
        /*0280*/ 	.word	0x00000130
        /*0284*/ 	.short	0x0100
        /*0286*/ 	.byte	0x08
	.zero		1


	//   ....[32]....
        /*0288*/ 	.word	0x00000450
        /*028c*/ 	.word	0x000000ff
        /*0290*/ 	.word	0x00000080
        /*0294*/ 	.short	0x0100
        /*0296*/ 	.byte	0x08
	.zero		1


	//   ....[33]....
        /*0298*/ 	.word	0x00000460
        /*029c*/ 	.word	0x000000ff
        /*02a0*/ 	.word	0x00000138
        /*02a4*/ 	.short	0x0100
        /*02a6*/ 	.byte	0x08
	.zero		1


	//   ....[34]....
        /*02a8*/ 	.word	0x00000470
        /*02ac*/ 	.word	0x000000ff
        /*02b0*/ 	.word	0x00000088
        /*02b4*/ 	.short	0x0100
        /*02b6*/ 	.byte	0x08
	.zero		1


	//   ....[35]....
        /*02b8*/ 	.word	0x00000480
        /*02bc*/ 	.word	0x000000ff
        /*02c0*/ 	.word	0x00000140
        /*02c4*/ 	.short	0x0100
        /*02c6*/ 	.byte	0x08
	.zero		1


	//   ....[36]....
        /*02c8*/ 	.word	0x00000490
        /*02cc*/ 	.word	0x000000ff
        /*02d0*/ 	.word	0x00000090
        /*02d4*/ 	.short	0x0100
        /*02d6*/ 	.byte	0x08
	.zero		1


	//   ....[37]....
        /*02d8*/ 	.word	0x000004a0
        /*02dc*/ 	.word	0x000000ff
        /*02e0*/ 	.word	0x00000148
        /*02e4*/ 	.short	0x0100
        /*02e6*/ 	.byte	0x08
	.zero		1


	//   ....[38]....
        /*02e8*/ 	.word	0x000004b0
        /*02ec*/ 	.word	0x000000ff
        /*02f0*/ 	.word	0x00000098
        /*02f4*/ 	.short	0x0100
        /*02f6*/ 	.byte	0x08
	.zero		1


	//   ....[39]....
        /*02f8*/ 	.word	0x000004c0
        /*02fc*/ 	.word	0x000000ff
        /*0300*/ 	.word	0x00000150
        /*0304*/ 	.short	0x0100
        /*0306*/ 	.byte	0x08
	.zero		1


	//   ....[40]....
        /*0308*/ 	.word	0x000004d0
        /*030c*/ 	.word	0x000000ff
        /*0310*/ 	.word	0x000000a0
        /*0314*/ 	.short	0x0100
        /*0316*/ 	.byte	0x08
	.zero		1


	//   ....[41]....
        /*0318*/ 	.word	0x000004e0
        /*031c*/ 	.word	0x000000ff
        /*0320*/ 	.word	0x00000158
        /*0324*/ 	.short	0x0100
        /*0326*/ 	.byte	0x08
	.zero		1


	//   ....[42]....
        /*0328*/ 	.word	0x000004f0
        /*032c*/ 	.word	0x000000ff
        /*0330*/ 	.word	0x000000a8
        /*0334*/ 	.short	0x0100
        /*0336*/ 	.byte	0x08
	.zero		1


	//   ....[43]....
        /*0338*/ 	.word	0x00000500
        /*033c*/ 	.word	0x000000ff
        /*0340*/ 	.word	0x00000160
        /*0344*/ 	.short	0x0100
        /*0346*/ 	.byte	0x08
	.zero		1


	//   ....[44]....
        /*0348*/ 	.word	0x00000510
        /*034c*/ 	.word	0x000000ff
        /*0350*/ 	.word	0x000000b0
        /*0354*/ 	.short	0x0100
        /*0356*/ 	.byte	0x08
	.zero		1


	//   ....[45]....
        /*0358*/ 	.word	0x00000520
        /*035c*/ 	.word	0x000000ff
        /*0360*/ 	.word	0x00000168
        /*0364*/ 	.short	0x0100
        /*0366*/ 	.byte	0x08
	.zero		1


	//   ....[46]....
        /*0368*/ 	.word	0x00000980
        /*036c*/ 	.word	0x000000ff
        /*0370*/ 	.word	0x00000180
        /*0374*/ 	.short	0x0100
        /*0376*/ 	.byte	0x06
	.zero		1


	//   ....[47]....
        /*0378*/ 	.word	0x00000a10
        /*037c*/ 	.word	0x000000ff
        /*0380*/ 	.word	0x00000188
        /*0384*/ 	.short	0x0100
        /*0386*/ 	.byte	0x06
	.zero		1


	//   ....[48]....
        /*0388*/ 	.word	0x00001710
        /*038c*/ 	.word	0x00000003
        /*0390*/ 	.word	0x00000000
        /*0394*/ 	.short	0x010a
        /*0396*/ 	.byte	0x3f
	.zero		1


	//   ....[49]....
        /*0398*/ 	.word	0x00001750
        /*039c*/ 	.word	0x00000003
        /*03a0*/ 	.word	0x00000000
        /*03a4*/ 	.short	0x010a
        /*03a6*/ 	.byte	0x3f
	.zero		1


	//   ....[50]....
        /*03a8*/ 	.word	0x00001b50
        /*03ac*/ 	.word	0x000000ff
        /*03b0*/ 	.word	0x00000000
        /*03b4*/ 	.short	0x010a
        /*03b6*/ 	.byte	0x06
	.zero		1


	//   ....[51]....
        /*03b8*/ 	.word	0x00001b90
        /*03bc*/ 	.word	0x000000ff
        /*03c0*/ 	.word	0x00000000
        /*03c4*/ 	.short	0x010a
        /*03c6*/ 	.byte	0x06
	.zero		1


	//   ....[52]....
        /*03c8*/ 	.word	0x00001e60
        /*03cc*/ 	.word	0x00000005
        /*03d0*/ 	.word	0x00000000
        /*03d4*/ 	.short	0x0101
        /*03d6*/ 	.byte	0x3f
	.zero		1


	//   ....[53]....
        /*03d8*/ 	.word	0x000020b0
        /*03dc*/ 	.word	0x00000000
        /*03e0*/ 	.word	0x00000000
        /*03e4*/ 	.short	0x0101
        /*03e6*/ 	.byte	0x3f
	.zero		1


	//   ....[54]....
        /*03e8*/ 	.word	0x00005b10
        /*03ec*/ 	.word	0x00000017
        /*03f0*/ 	.word	0x000000b8
        /*03f4*/ 	.short	0x010a
        /*03f6*/ 	.byte	0x3f
	.zero		1


	//   ....[55]....
        /*03f8*/ 	.word	0x00005e80
        /*03fc*/ 	.word	0x00000003
        /*0400*/ 	.word	0x00000188
        /*0404*/ 	.short	0x0101
        /*0406*/ 	.byte	0x3f
	.zero		1


	//   ....[56]....
        /*0408*/ 	.word	0x000065e0
        /*040c*/ 	.word	0x00000007
        /*0410*/ 	.word	0x00000000
        /*0414*/ 	.short	0x010a
        /*0416*/ 	.byte	0x3f
	.zero		1


	//   ....[57]....
        /*0418*/ 	.word	0x00006660
        /*041c*/ 	.word	0x00000008
        /*0420*/ 	.word	0x00000000
        /*0424*/ 	.short	0x010a
        /*0426*/ 	.byte	0x3f
	.zero		1


	//   ....[58]....
        /*0428*/ 	.word	0x000066f0
        /*042c*/ 	.word	0x00000009
        /*0430*/ 	.word	0x00000000
        /*0434*/ 	.short	0x010a
        /*0436*/ 	.byte	0x3f
	.zero		1


	//   ....[59]....
        /*0438*/ 	.word	0x00006780
        /*043c*/ 	.word	0x00000008
        /*0440*/ 	.word	0x00000000
        /*0444*/ 	.short	0x010a
        /*0446*/ 	.byte	0x3f
	.zero		1


	//   ....[60]....
        /*0448*/ 	.word	0x00006810
        /*044c*/ 	.word	0x00000009
        /*0450*/ 	.word	0x00000000
        /*0454*/ 	.short	0x010a
        /*0456*/ 	.byte	0x3f
	.zero		1


	//   ....[61]....
        /*0458*/ 	.word	0x000068a0
        /*045c*/ 	.word	0x00000008
        /*0460*/ 	.word	0x00000000
        /*0464*/ 	.short	0x010a
        /*0466*/ 	.byte	0x3f
	.zero		1


	//   ....[62]....
        /*0468*/ 	.word	0x00006930
        /*046c*/ 	.word	0x00000009
        /*0470*/ 	.word	0x00000000
        /*0474*/ 	.short	0x010a
        /*0476*/ 	.byte	0x3f
	.zero		1


	//   ....[63]....
        /*0478*/ 	.word	0x000069c0
        /*047c*/ 	.word	0x00000008
        /*0480*/ 	.word	0x00000000
        /*0484*/ 	.short	0x010a
        /*0486*/ 	.byte	0x3f
	.zero		1


	//   ....[64]....
        /*0488*/ 	.word	0x00006a50
        /*048c*/ 	.word	0x00000009
        /*0490*/ 	.word	0x00000000
        /*0494*/ 	.short	0x010a
        /*0496*/ 	.byte	0x3f
	.zero		1


	//   ....[65]....
        /*0498*/ 	.word	0x00006ae0
        /*049c*/ 	.word	0x00000008
        /*04a0*/ 	.word	0x00000000
        /*04a4*/ 	.short	0x010a
        /*04a6*/ 	.byte	0x3f
	.zero		1


	//   ....[66]....
        /*04a8*/ 	.word	0x00006b70
        /*04ac*/ 	.word	0x00000009
        /*04b0*/ 	.word	0x00000000
        /*04b4*/ 	.short	0x010a
        /*04b6*/ 	.byte	0x3f
	.zero		1


	//   ....[67]....
        /*04b8*/ 	.word	0x00006c00
        /*04bc*/ 	.word	0x00000008
        /*04c0*/ 	.word	0x00000000
        /*04c4*/ 	.short	0x010a
        /*04c6*/ 	.byte	0x3f
	.zero		1


	//   ....[68]....
        /*04c8*/ 	.word	0x00006c90
        /*04cc*/ 	.word	0x00000009
        /*04d0*/ 	.word	0x00000000
        /*04d4*/ 	.short	0x010a
        /*04d6*/ 	.byte	0x3f
	.zero		1


	//   ....[69]....
        /*04d8*/ 	.word	0x00006d20
        /*04dc*/ 	.word	0x00000008
        /*04e0*/ 	.word	0x00000000
        /*04e4*/ 	.short	0x010a
        /*04e6*/ 	.byte	0x3f
	.zero		1


	//   ....[70]....
        /*04e8*/ 	.word	0x00006db0
        /*04ec*/ 	.word	0x00000009
        /*04f0*/ 	.word	0x00000000
        /*04f4*/ 	.short	0x010a
        /*04f6*/ 	.byte	0x3f
	.zero		1


	//   ....[71]....
        /*04f8*/ 	.word	0x00006e40
        /*04fc*/ 	.word	0x00000008
        /*0500*/ 	.word	0x00000000
        /*0504*/ 	.short	0x010a
        /*0506*/ 	.byte	0x3f
	.zero		1


	//   ....[72]....
        /*0508*/ 	.word	0x00006ed0
        /*050c*/ 	.word	0x00000009
        /*0510*/ 	.word	0x00000000
        /*0514*/ 	.short	0x010a
        /*0516*/ 	.byte	0x3f
	.zero		1


	//   ....[73]....
        /*0518*/ 	.word	0x00006f60
        /*051c*/ 	.word	0x00000008
        /*0520*/ 	.word	0x00000000
        /*0524*/ 	.short	0x010a
        /*0526*/ 	.byte	0x3f
	.zero		1


	//   ....[74]....
        /*0528*/ 	.word	0x00006ff0
        /*052c*/ 	.word	0x00000009
        /*0530*/ 	.word	0x00000000
        /*0534*/ 	.short	0x010a
        /*0536*/ 	.byte	0x3f
	.zero		1


	//   ....[75]....
        /*0538*/ 	.word	0x00007080
        /*053c*/ 	.word	0x00000008
        /*0540*/ 	.word	0x00000000
        /*0544*/ 	.short	0x010a
        /*0546*/ 	.byte	0x3f
	.zero		1


	//   ....[76]....
        /*0548*/ 	.word	0x00007110
        /*054c*/ 	.word	0x00000009
        /*0550*/ 	.word	0x00000000
        /*0554*/ 	.short	0x010a
        /*0556*/ 	.byte	0x3f
	.zero		1


	//   ....[77]....
        /*0558*/ 	.word	0x000071a0
        /*055c*/ 	.word	0x00000006
        /*0560*/ 	.word	0x00000000
        /*0564*/ 	.short	0x010a
        /*0566*/ 	.byte	0x3f
	.zero		1


	//   ....[78]....
        /*0568*/ 	.word	0x00007230
        /*056c*/ 	.word	0x00000003
        /*0570*/ 	.word	0x00000000
        /*0574*/ 	.short	0x010a
        /*0576*/ 	.byte	0x3f
	.zero		1


	//   ....[79]....
        /*0578*/ 	.word	0x00007290
        /*057c*/ 	.word	0x00000003
        /*0580*/ 	.word	0x00000000
        /*0584*/ 	.short	0x010a
        /*0586*/ 	.byte	0x3f
	.zero		1


	//   ....[80]....
        /*0588*/ 	.word	0x000072f0
        /*058c*/ 	.word	0x00000005
        /*0590*/ 	.word	0x00000000
        /*0594*/ 	.short	0x010a
        /*0596*/ 	.byte	0x3f
	.zero		1


	//   ....[81]....
        /*0598*/ 	.word	0x000073c0
        /*059c*/ 	.word	0x00000017
        /*05a0*/ 	.word	0x000000b8
        /*05a4*/ 	.short	0x010a
        /*05a6*/ 	.byte	0x3f
	.zero		1


	//   ....[82]....
        /*05a8*/ 	.word	0x00007490
        /*05ac*/ 	.word	0x00000007
        /*05b0*/ 	.word	0x00000000
        /*05b4*/ 	.short	0x010a
        /*05b6*/ 	.byte	0x3f
	.zero		1


	//   ....[83]....
        /*05b8*/ 	.word	0x000074e0
        /*05bc*/ 	.word	0x00000008
        /*05c0*/ 	.word	0x00000000
        /*05c4*/ 	.short	0x010a
        /*05c6*/ 	.byte	0x3f
	.zero		1


	//   ....[84]....
        /*05c8*/ 	.word	0x00007530
        /*05cc*/ 	.word	0x00000009
        /*05d0*/ 	.word	0x00000000
        /*05d4*/ 	.short	0x010a
        /*05d6*/ 	.byte	0x3f
	.zero		1


	//   ....[85]....
        /*05d8*/ 	.word	0x00007580
        /*05dc*/ 	.word	0x00000008
        /*05e0*/ 	.word	0x00000000
        /*05e4*/ 	.short	0x010a
        /*05e6*/ 	.byte	0x3f
	.zero		1


	//   ....[86]....
        /*05e8*/ 	.word	0x000075d0
        /*05ec*/ 	.word	0x00000009
        /*05f0*/ 	.word	0x00000000
        /*05f4*/ 	.short	0x010a
        /*05f6*/ 	.byte	0x3f
	.zero		1


	//   ....[87]....
        /*05f8*/ 	.word	0x00007620
        /*05fc*/ 	.word	0x00000008
        /*0600*/ 	.word	0x00000000
        /*0604*/ 	.short	0x010a
        /*0606*/ 	.byte	0x3f
	.zero		1


	//   ....[88]....
        /*0608*/ 	.word	0x00007670
        /*060c*/ 	.word	0x00000009
        /*0610*/ 	.word	0x00000000
        /*0614*/ 	.short	0x010a
        /*0616*/ 	.byte	0x3f
	.zero		1


	//   ....[89]....
        /*0618*/ 	.word	0x000076c0
        /*061c*/ 	.word	0x00000008
        /*0620*/ 	.word	0x00000000
        /*0624*/ 	.short	0x010a
        /*0626*/ 	.byte	0x3f
	.zero		1


	//   ....[90]....
        /*0628*/ 	.word	0x00007710
        /*062c*/ 	.word	0x00000009
        /*0630*/ 	.word	0x00000000
        /*0634*/ 	.short	0x010a
        /*0636*/ 	.byte	0x3f
	.zero		1


	//   ....[91]....
        /*0638*/ 	.word	0x00007760
        /*063c*/ 	.word	0x00000008
        /*0640*/ 	.word	0x00000000
        /*0644*/ 	.short	0x010a
        /*0646*/ 	.byte	0x3f
	.zero		1


	//   ....[92]....
        /*0648*/ 	.word	0x000077b0
        /*064c*/ 	.word	0x00000009
        /*0650*/ 	.word	0x00000000
        /*0654*/ 	.short	0x010a
        /*0656*/ 	.byte	0x3f
	.zero		1


	//   ....[93]....
        /*0658*/ 	.word	0x00007800
        /*065c*/ 	.word	0x00000008
        /*0660*/ 	.word	0x00000000
        /*0664*/ 	.short	0x010a
        /*0666*/ 	.byte	0x3f
	.zero		1


	//   ....[94]....
        /*0668*/ 	.word	0x00007850
        /*066c*/ 	.word	0x00000009
        /*0670*/ 	.word	0x00000000
        /*0674*/ 	.short	0x010a
        /*0676*/ 	.byte	0x3f
	.zero		1


	//   ....[95]....
        /*0678*/ 	.word	0x000078a0
        /*067c*/ 	.word	0x00000008
        /*0680*/ 	.word	0x00000000
        /*0684*/ 	.short	0x010a
        /*0686*/ 	.byte	0x3f
	.zero		1


	//   ....[96]....
        /*0688*/ 	.word	0x000078f0
        /*068c*/ 	.word	0x00000009
        /*0690*/ 	.word	0x00000000
        /*0694*/ 	.short	0x010a
        /*0696*/ 	.byte	0x3f
	.zero		1


	//   ....[97]....
        /*0698*/ 	.word	0x00007940
        /*069c*/ 	.word	0x00000008
        /*06a0*/ 	.word	0x00000000
        /*06a4*/ 	.short	0x010a
        /*06a6*/ 	.byte	0x3f
	.zero		1


	//   ....[98]....
        /*06a8*/ 	.word	0x00007990
        /*06ac*/ 	.word	0x00000009
        /*06b0*/ 	.word	0x00000000
        /*06b4*/ 	.short	0x010a
        /*06b6*/ 	.byte	0x3f
	.zero		1


	//   ....[99]....
        /*06b8*/ 	.word	0x000079e0
        /*06bc*/ 	.word	0x00000008
        /*06c0*/ 	.word	0x00000000
        /*06c4*/ 	.short	0x010a
        /*06c6*/ 	.byte	0x3f
	.zero		1


	//   ....[100]....
        /*06c8*/ 	.word	0x00007a30
        /*06cc*/ 	.word	0x00000009
        /*06d0*/ 	.word	0x00000000
        /*06d4*/ 	.short	0x010a
        /*06d6*/ 	.byte	0x3f
	.zero		1


	//   ....[101]....
        /*06d8*/ 	.word	0x00007a80
        /*06dc*/ 	.word	0x00000008
        /*06e0*/ 	.word	0x00000000
        /*06e4*/ 	.short	0x010a
        /*06e6*/ 	.byte	0x3f
	.zero		1


	//   ....[102]....
        /*06e8*/ 	.word	0x00007ad0
        /*06ec*/ 	.word	0x00000009
        /*06f0*/ 	.word	0x00000000
        /*06f4*/ 	.short	0x010a
        /*06f6*/ 	.byte	0x3f
	.zero		1


	//   ....[103]....
        /*06f8*/ 	.word	0x00007b20
        /*06fc*/ 	.word	0x00000006
        /*0700*/ 	.word	0x00000000
        /*0704*/ 	.short	0x010a
        /*0706*/ 	.byte	0x3f
	.zero		1


	//----- nvinfo : EIATTR_NUM_MBARRIERS
	.align		4
.L_35:
        /*0708*/ 	.byte	0x03, 0x38
        /*070a*/ 	.short	0x0030


	//----- nvinfo : EIATTR_EXIT_INSTR_OFFSETS
	.align		4
        /*070c*/ 	.byte	0x04, 0x1c
        /*070e*/ 	.short	(.L_37 - .L_36)


	//   ....[0]....
.L_36:
        /*0710*/ 	.word	0x00000be0


	//   ....[1]....
        /*0714*/ 	.word	0x000013f0


	//   ....[2]....
        /*0718*/ 	.word	0x00005220


	//   ....[3]....
        /*071c*/ 	.word	0x00005780


	//   ....[4]....
        /*0720*/ 	.word	0x00007280


	//----- nvinfo : EIATTR_MAX_THREADS
	.align		4
.L_37:
        /*0724*/ 	.byte	0x04, 0x05
        /*0726*/ 	.short	(.L_39 - .L_38)
.L_38:
        /*0728*/ 	.word	0x00000180
        /*072c*/ 	.word	0x00000001
        /*0730*/ 	.word	0x00000001


	//----- nvinfo : EIATTR_CRS_STACK_SIZE
	.align		4
.L_39:
        /*0734*/ 	.byte	0x04, 0x1e
        /*0736*/ 	.short	(.L_41 - .L_40)
.L_40:
        /*0738*/ 	.word	0x00000000


	//----- nvinfo : EIATTR_CBANK_PARAM_SIZE
	.align		4
.L_41:
        /*073c*/ 	.byte	0x03, 0x19
        /*073e*/ 	.short	0x0470


	//----- nvinfo : EIATTR_PARAM_CBANK
	.align		4
        /*0740*/ 	.byte	0x04, 0x0a
        /*0742*/ 	.short	(.L_43 - .L_42)
	.align		4
.L_42:
        /*0744*/ 	.word	index@(.nv.constant0._ZN7cutlass13device_kernelINS_4gemm6kernel13GemmUniversalIN4cute5tupleIJiiiiEEENS1_10collective13CollectiveMmaINS1_34MainloopSm90TmaGmmaWarpSpecializedILi23ENS5_IJNS4_1CILi2EEENSA_ILi1EEESC_EEENS1_35KernelTmaWarpSpecializedCooperativeEEENS5_IJNSA_ILi256EEENSA_ILi48EEENSA_ILi32EEEEEEaNS5_IJlSC_lEEEaSK_NS4_8TiledMMAINS4_8MMA_AtomIJNS4_4SM904GMMA26MMA_64x16x32_S32S8S8_SS_TNEEEENS4_6LayoutISD_NS5_IJSC_NSA_ILi0EEESS_EEEEENS5_IJNS4_10UnderscoreESV_SV_EEEEENS4_13SM90_TMA_LOADENS4_14ComposedLayoutINS4_7SwizzleILi1ELi4ELi3EEENS4_18smem_ptr_flag_bitsILi8EEENSR_INS5_IJNSA_ILi8EEESI_EEENS5_IJSI_SC_EEEEEEEvNS4_8identityENS4_23SM90_TMA_LOAD_MULTICASTES18_vS19_EENS_8epilogue10collective6detail29Sm90TmaWarpSpecializedAdapterINS1D_15DefaultEpilogueIaSK_SK_NS1C_6thread17LinearCombinationIaLi1EiiLNS1H_9ScaleType4KindE0ELNS_15FloatRoundStyleE2EaEENS1_15EpilogueDefaultEEEEEvvEEEEvNT_6ParamsE)
        /*0748*/ 	.short	0x0210
        /*074a*/ 	.short	0x0470


	//----- nvinfo : EIATTR_SW_WAR
	.align		4
.L_43:
        /*074c*/ 	.byte	0x04, 0x36
        /*074e*/ 	.short	(.L_45 - .L_44)
.L_44:
        /*0750*/ 	.word	0x00000008
.L_45:


//--------------------- .nv.callgraph             --------------------------
	.section	.nv.callgraph,"",@"SHT_CUDA_CALLGRAPH"
	.align	4
	.sectionentsize	8
	.align		4
        /*0000*/ 	.word	0x00000000
	.align		4
        /*0004*/ 	.word	0xffffffff
	.align		4
        /*0008*/ 	.word	index@(_ZN7cutlass13device_kernelINS_4gemm6kernel13GemmUniversalIN4cute5tupleIJiiiiEEENS1_10collective13CollectiveMmaINS1_34MainloopSm90TmaGmmaWarpSpecializedILi23ENS5_IJNS4_1CILi2EEENSA_ILi1EEESC_EEENS1_35KernelTmaWarpSpecializedCooperativeEEENS5_IJNSA_ILi256EEENSA_ILi48EEENSA_ILi32EEEEEEaNS5_IJlSC_lEEEaSK_NS4_8TiledMMAINS4_8MMA_AtomIJNS4_4SM904GMMA26MMA_64x16x32_S32S8S8_SS_TNEEEENS4_6LayoutISD_NS5_IJSC_NSA_ILi0EEESS_EEEEENS5_IJNS4_10UnderscoreESV_SV_EEEEENS4_13SM90_TMA_LOADENS4_14ComposedLayoutINS4_7SwizzleILi1ELi4ELi3EEENS4_18smem_ptr_flag_bitsILi8EEENSR_INS5_IJNSA_ILi8EEESI_EEENS5_IJSI_SC_EEEEEEEvNS4_8identityENS4_23SM90_TMA_LOAD_MULTICASTES18_vS19_EENS_8epilogue10collective6detail29Sm90TmaWarpSpecializedAdapterINS1D_15DefaultEpilogueIaSK_SK_NS1C_6thread17LinearCombinationIaLi1EiiLNS1H_9ScaleType4KindE0ELNS_15FloatRoundStyleE2EaEENS1_15EpilogueDefaultEEEEEvvEEEEvNT_6ParamsE)
	.align		4
        /*000c*/ 	.word	index@(__assertfail)
	.align		4
        /*0010*/ 	.word	0x00000000
	.align		4
        /*0014*/ 	.word	0xfffffffe
	.align		4
        /*0018*/ 	.word	0x00000000
	.align		4
        /*001c*/ 	.word	0xfffffffd
	.align		4
        /*0020*/ 	.word	0x00000000
	.align		4
        /*0024*/ 	.word	0xfffffffc


//--------------------- .nv.constant4             --------------------------
	.section	.nv.constant4,"a",@progbits
	.align	8
	.align		8
.nv.constant4:
        /*0000*/ 	.dword	__assertfail
	.align		8
        /*0008*/ 	.dword	__unnamed_1
	.align		8
        /*0010*/ 	.dword	_ZN39_INTERNAL_9b904994_4_k_cu_37a56c56_84994cuda3std3__45__cpo5beginE
	.align		8
        /*0018*/ 	.dword	_ZN39_INTERNAL_9b904994_4_k_cu_37a56c56_84994cuda3std3__45__cpo3endE
	.align		8
        /*0020*/ 	.dword	_ZN39_INTERNAL_9b904994_4_k_cu_37a56c56_84994cuda3std3__45__cpo6cbeginE
	.align		8
        /*0028*/ 	.dword	_ZN39_INTERNAL_9b904994_4_k_cu_37a56c56_84994cuda3std3__45__cpo4cendE
	.align		8
        /*0030*/ 	.dword	_ZN39_INTERNAL_9b904994_4_k_cu_37a56c56_84994cuda3std3__441_GLOBAL__N__9b904994_4_k_cu_37a56c56_84996ignoreE
	.align		8
        /*0038*/ 	.dword	_ZN39_INTERNAL_9b904994_4_k_cu_37a56c56_84994cuda3std3__419piecewise_constructE
	.align		8
        /*0040*/ 	.dword	_ZN39_INTERNAL_9b904994_4_k_cu_37a56c56_84994cuda3std3__48in_placeE
	.align		8
        /*0048*/ 	.dword	_ZN39_INTERNAL_9b904994_4_k_cu_37a56c56_84994cuda3std6ranges3__45__cpo4swapE
	.align		8
        /*0050*/ 	.dword	_ZN39_INTERNAL_9b904994_4_k_cu_37a56c56_84994cuda3std6ranges3__45__cpo9iter_moveE
	.align		8
        /*0058*/ 	.dword	_ZN39_INTERNAL_9b904994_4_k_cu_37a56c56_84994cute7productE
	.align		8
        /*0060*/ 	.dword	_ZN39_INTERNAL_9b904994_4_k_cu_37a56c56_84994cute1_E
	.align		8
        /*0068*/ 	.dword	$str$22
	.align		8
        /*0070*/ 	.dword	$str$23


//--------------------- .text._ZN7cutlass13device_kernelINS_4gemm6kernel13GemmUniversalIN4cute5tupleIJiiiiEEENS1_10collective13CollectiveMmaINS1_34MainloopSm90TmaGmmaWarpSpecializedILi23ENS5_IJNS4_1CILi2EEENSA_ILi1EEESC_EEENS1_35KernelTmaWarpSpecializedCooperativeEEENS5_IJNSA_ILi256EEENSA_ILi48EEENSA_ILi32EEEEEEaNS5_IJlSC_lEEEaSK_NS4_8TiledMMAINS4_8MMA_AtomIJNS4_4SM904GMMA26MMA_64x16x32_S32S8S8_SS_TNEEEENS4_6LayoutISD_NS5_IJSC_NSA_ILi0EEESS_EEEEENS5_IJNS4_10UnderscoreESV_SV_EEEEENS4_13SM90_TMA_LOADENS4_14ComposedLayoutINS4_7SwizzleILi1ELi4ELi3EEENS4_18smem_ptr_flag_bitsILi8EEENSR_INS5_IJNSA_ILi8EEESI_EEENS5_IJSI_SC_EEEEEEEvNS4_8identityENS4_23SM90_TMA_LOAD_MULTICASTES18_vS19_EENS_8epilogue10collective6detail29Sm90TmaWarpSpecializedAdapterINS1D_15DefaultEpilogueIaSK_SK_NS1C_6thread17LinearCombinationIaLi1EiiLNS1H_9ScaleType4KindE0ELNS_15FloatRoundStyleE2EaEENS1_15EpilogueDefaultEEEEEvvEEEEvNT_6ParamsE --------------------------
	.section	.text._ZN7cutlass13device_kernelINS_4gemm6kernel13GemmUniversalIN4cute5tupleIJiiiiEEENS1_10collective13CollectiveMmaINS1_34MainloopSm90TmaGmmaWarpSpecializedILi23ENS5_IJNS4_1CILi2EEENSA_ILi1EEESC_EEENS1_35KernelTmaWarpSpecializedCooperativeEEENS5_IJNSA_ILi256EEENSA_ILi48EEENSA_ILi32EEEEEEaNS5_IJlSC_lEEEaSK_NS4_8TiledMMAINS4_8MMA_AtomIJNS4_4SM904GMMA26MMA_64x16x32_S32S8S8_SS_TNEEEENS4_6LayoutISD_NS5_IJSC_NSA_ILi0EEESS_EEEEENS5_IJNS4_10UnderscoreESV_SV_EEEEENS4_13SM90_TMA_LOADENS4_14ComposedLayoutINS4_7SwizzleILi1ELi4ELi3EEENS4_18smem_ptr_flag_bitsILi8EEENSR_INS5_IJNSA_ILi8EEESI_EEENS5_IJSI_SC_EEEEEEEvNS4_8identityENS4_23SM90_TMA_LOAD_MULTICASTES18_vS19_EENS_8epilogue10collective6detail29Sm90TmaWarpSpecializedAdapterINS1D_15DefaultEpilogueIaSK_SK_NS1C_6thread17LinearCombinationIaLi1EiiLNS1H_9ScaleType4KindE0ELNS_15FloatRoundStyleE2EaEENS1_15EpilogueDefaultEEEEEvvEEEEvNT_6ParamsE,"ax",@progbits
	.align	128
.text._ZN7cutlass13device_kernelINS_4gemm6kernel13GemmUniversalIN4cute5tupleIJiiiiEEENS1_10collective13CollectiveMmaINS1_34MainloopSm90TmaGmmaWarpSpecializedILi23ENS5_IJNS4_1CILi2EEENSA_ILi1EEESC_EEENS1_35KernelTmaWarpSpecializedCooperativeEEENS5_IJNSA_ILi256EEENSA_ILi48EEENSA_ILi32EEEEEEaNS5_IJlSC_lEEEaSK_NS4_8TiledMMAINS4_8MMA_AtomIJNS4_4SM904GMMA26MMA_64x16x32_S32S8S8_SS_TNEEEENS4_6LayoutISD_NS5_IJSC_NSA_ILi0EEESS_EEEEENS5_IJNS4_10UnderscoreESV_SV_EEEEENS4_13SM90_TMA_LOADENS4_14ComposedLayoutINS4_7SwizzleILi1ELi4ELi3EEENS4_18smem_ptr_flag_bitsILi8EEENSR_INS5_IJNSA_ILi8EEESI_EEENS5_IJSI_SC_EEEEEEEvNS4_8identityENS4_23SM90_TMA_LOAD_MULTICASTES18_vS19_EENS_8epilogue10collective6detail29Sm90TmaWarpSpecializedAdapterINS1D_15DefaultEpilogueIaSK_SK_NS1C_6thread17LinearCombinationIaLi1EiiLNS1H_9ScaleType4KindE0ELNS_15FloatRoundStyleE2EaEENS1_15EpilogueDefaultEEEEEvvEEEEvNT_6ParamsE:
        .type           _ZN7cutlass13device_kernelINS_4gemm6kernel13GemmUniversalIN4cute5tupleIJiiiiEEENS1_10collective13CollectiveMmaINS1_34MainloopSm90TmaGmmaWarpSpecializedILi23ENS5_IJNS4_1CILi2EEENSA_ILi1EEESC_EEENS1_35KernelTmaWarpSpecializedCooperativeEEENS5_IJNSA_ILi256EEENSA_ILi48EEENSA_ILi32EEEEEEaNS5_IJlSC_lEEEaSK_NS4_8TiledMMAINS4_8MMA_AtomIJNS4_4SM904GMMA26MMA_64x16x32_S32S8S8_SS_TNEEEENS4_6LayoutISD_NS5_IJSC_NSA_ILi0EEESS_EEEEENS5_IJNS4_10UnderscoreESV_SV_EEEEENS4_13SM90_TMA_LOADENS4_14ComposedLayoutINS4_7SwizzleILi1ELi4ELi3EEENS4_18smem_ptr_flag_bitsILi8EEENSR_INS5_IJNSA_ILi8EEESI_EEENS5_IJSI_SC_EEEEEEEvNS4_8identityENS4_23SM90_TMA_LOAD_MULTICASTES18_vS19_EENS_8epilogue10collective6detail29Sm90TmaWarpSpecializedAdapterINS1D_15DefaultEpilogueIaSK_SK_NS1C_6thread17LinearCombinationIaLi1EiiLNS1H_9ScaleType4KindE0ELNS_15FloatRoundStyleE2EaEENS1_15EpilogueDefaultEEEEEvvEEEEvNT_6ParamsE,@function
        .size           _ZN7cutlass13device_kernelINS_4gemm6kernel13GemmUniversalIN4cute5tupleIJiiiiEEENS1_10collective13CollectiveMmaINS1_34MainloopSm90TmaGmmaWarpSpecializedILi23ENS5_IJNS4_1CILi2EEENSA_ILi1EEESC_EEENS1_35KernelTmaWarpSpecializedCooperativeEEENS5_IJNSA_ILi256EEENSA_ILi48EEENSA_ILi32EEEEEEaNS5_IJlSC_lEEEaSK_NS4_8TiledMMAINS4_8MMA_AtomIJNS4_4SM904GMMA26MMA_64x16x32_S32S8S8_SS_TNEEEENS4_6LayoutISD_NS5_IJSC_NSA_ILi0EEESS_EEEEENS5_IJNS4_10UnderscoreESV_SV_EEEEENS4_13SM90_TMA_LOADENS4_14ComposedLayoutINS4_7SwizzleILi1ELi4ELi3EEENS4_18smem_ptr_flag_bitsILi8EEENSR_INS5_IJNSA_ILi8EEESI_EEENS5_IJSI_SC_EEEEEEEvNS4_8identityENS4_23SM90_TMA_LOAD_MULTICASTES18_vS19_EENS_8epilogue10collective6detail29Sm90TmaWarpSpecializedAdapterINS1D_15DefaultEpilogueIaSK_SK_NS1C_6thread17LinearCombinationIaLi1EiiLNS1H_9ScaleType4KindE0ELNS_15FloatRoundStyleE2EaEENS1_15EpilogueDefaultEEEEEvvEEEEvNT_6ParamsE,(.L_x_210 - _ZN7cutlass13device_kernelINS_4gemm6kernel13GemmUniversalIN4cute5tupleIJiiiiEEENS1_10collective13CollectiveMmaINS1_34MainloopSm90TmaGmmaWarpSpecializedILi23ENS5_IJNS4_1CILi2EEENSA_ILi1EEESC_EEENS1_35KernelTmaWarpSpecializedCooperativeEEENS5_IJNSA_ILi256EEENSA_ILi48EEENSA_ILi32EEEEEEaNS5_IJlSC_lEEEaSK_NS4_8TiledMMAINS4_8MMA_AtomIJNS4_4SM904GMMA26MMA_64x16x32_S32S8S8_SS_TNEEEENS4_6LayoutISD_NS5_IJSC_NSA_ILi0EEESS_EEEEENS5_IJNS4_10UnderscoreESV_SV_EEEEENS4_13SM90_TMA_LOADENS4_14ComposedLayoutINS4_7SwizzleILi1ELi4ELi3EEENS4_18smem_ptr_flag_bitsILi8EEENSR_INS5_IJNSA_ILi8EEESI_EEENS5_IJSI_SC_EEEEEEEvNS4_8identityENS4_23SM90_TMA_LOAD_MULTICASTES18_vS19_EENS_8epilogue10collective6detail29Sm90TmaWarpSpecializedAdapterINS1D_15DefaultEpilogueIaSK_SK_NS1C_6thread17LinearCombinationIaLi1EiiLNS1H_9ScaleType4KindE0ELNS_15FloatRoundStyleE2EaEENS1_15EpilogueDefaultEEEEEvvEEEEvNT_6ParamsE)
        .other          _ZN7cutlass13device_kernelINS_4gemm6kernel13GemmUniversalIN4cute5tupleIJiiiiEEENS1_10collective13CollectiveMmaINS1_34MainloopSm90TmaGmmaWarpSpecializedILi23ENS5_IJNS4_1CILi2EEENSA_ILi1EEESC_EEENS1_35KernelTmaWarpSpecializedCooperativeEEENS5_IJNSA_ILi256EEENSA_ILi48EEENSA_ILi32EEEEEEaNS5_IJlSC_lEEEaSK_NS4_8TiledMMAINS4_8MMA_AtomIJNS4_4SM904GMMA26MMA_64x16x32_S32S8S8_SS_TNEEEENS4_6LayoutISD_NS5_IJSC_NSA_ILi0EEESS_EEEEENS5_IJNS4_10UnderscoreESV_SV_EEEEENS4_13SM90_TMA_LOADENS4_14ComposedLayoutINS4_7SwizzleILi1ELi4ELi3EEENS4_18smem_ptr_flag_bitsILi8EEENSR_INS5_IJNSA_ILi8EEESI_EEENS5_IJSI_SC_EEEEEEEvNS4_8identityENS4_23SM90_TMA_LOAD_MULTICASTES18_vS19_EENS_8epilogue10collective6detail29Sm90TmaWarpSpecializedAdapterINS1D_15DefaultEpilogueIaSK_SK_NS1C_6thread17LinearCombinationIaLi1EiiLNS1H_9ScaleType4KindE0ELNS_15FloatRoundStyleE2EaEENS1_15EpilogueDefaultEEEEEvvEEEEvNT_6ParamsE,@"STO_CUDA_ENTRY STV_DEFAULT"
_ZN7cutlass13device_kernelINS_4gemm6kernel13GemmUniversalIN4cute5tupleIJiiiiEEENS1_10collective13CollectiveMmaINS1_34MainloopSm90TmaGmmaWarpSpecializedILi23ENS5_IJNS4_1CILi2EEENSA_ILi1EEESC_EEENS1_35KernelTmaWarpSpecializedCooperativeEEENS5_IJNSA_ILi256EEENSA_ILi48EEENSA_ILi32EEEEEEaNS5_IJlSC_lEEEaSK_NS4_8TiledMMAINS4_8MMA_AtomIJNS4_4SM904GMMA26MMA_64x16x32_S32S8S8_SS_TNEEEENS4_6LayoutISD_NS5_IJSC_NSA_ILi0EEESS_EEEEENS5_IJNS4_10UnderscoreESV_SV_EEEEENS4_13SM90_TMA_LOADENS4_14ComposedLayoutINS4_7SwizzleILi1ELi4ELi3EEENS4_18smem_ptr_flag_bitsILi8EEENSR_INS5_IJNSA_ILi8EEESI_EEENS5_IJSI_SC_EEEEEEEvNS4_8identityENS4_23SM90_TMA_LOAD_MULTICASTES18_vS19_EENS_8epilogue10collective6detail29Sm90TmaWarpSpecializedAdapterINS1D_15DefaultEpilogueIaSK_SK_NS1C_6thread17LinearCombinationIaLi1EiiLNS1H_9ScaleType4KindE0ELNS_15FloatRoundStyleE2EaEENS1_15EpilogueDefaultEEEEEvvEEEEvNT_6ParamsE:
[----:B------:R-:W0:Y:S01]  /*0000*/  LDC R1, c[0x0][0x28] ;  /* 0x00000a00ff017b82 */ /* 0x000e220000000800 */
[----:B------:R-:W1:Y:S01]  /*0010*/  S2R R18, SR_TID.X ;  /* 0x0000000000127919 */ /* 0x000e620000002100 */
[----:B------:R-:W-:Y:S01]  /*0020*/  ELECT P0, URZ, PT ;  /* 0x00000000003f782f */ /* 0x000fe20003800000 */
[----:B------:R-:W-:Y:S01]  /*0030*/  BSSY B0, `(.L_x_0) ;  /* 0x000000f000007945 */ /* 0x000fe20003800000 */
[--C-:B-1----:R-:W-:Y:S02]  /*0040*/  SHF.R.U32.HI R0, RZ, 0x5, R18.reuse ;  /* 0x00000005ff007819 */ /* 0x102fe40000011612 */
[----:B------:R-:W-:-:S03]  /*0050*/  SHF.R.U32.HI R3, RZ, 0x7, R18 ;  /* 0x00000007ff037819 */ /* 0x000fc60000011612 */
[----:B------:R-:W1:Y:S04]  /*0060*/  SHFL.IDX PT, R2, R0, RZ, 0x1f ;  /* 0x00001fff00027589 */ /* 0x000e6800000e0000 */
[----:B------:R2:W3:Y:S01]  /*0070*/  SHFL.IDX PT, R5, R3, RZ, 0x1f ;  /* 0x00001fff03057589 */ /* 0x0004e200000e0000 */
[----:B-1----:R-:W-:-:S13]  /*0080*/  ISETP.NE.OR P0, PT, R2, RZ, !P0 ;  /* 0x000000ff0200720c */ /* 0x002fda0004705670 */
[----:B0-23--:R-:W-:Y:S05]  /*0090*/  @P0 BRA `(.L_x_1) ;  /* 0x0000000000200947 */ /* 0x00dfea0003800000 */
[----:B------:R-:W-:Y:S02]  /*00a0*/  ULDC.64 UR4, c[0x0][0x198] ;  /* 0x0000660000047ab9 */ /* 0x000fe40000000a00 */
[----:B------:R-:W-:Y:S02]  /*00b0*/  UIADD3 UR6, UP0, UR4, 0xf0, URZ ;  /* 0x000000f004067890 */ /* 0x000fe4000ff1e03f */
[----:B------:R-:W-:Y:S02]  /*00c0*/  UIADD3 UR4, UP1, UR4, 0x1f0, URZ ;  /* 0x000001f004047890 */ /* 0x000fe4000ff3e03f */
[----:B------:R-:W-:Y:S02]  /*00d0*/  UIADD3.X UR7, URZ, UR5, URZ, UP0, !UPT ;  /* 0x000000053f077290 */ /* 0x000fe400087fe43f */
[----:B------:R-:W-:-:S07]  /*00e0*/  UIADD3.X UR5, URZ, UR5, URZ, UP1, !UPT ;  /* 0x000000053f057290 */ /* 0x000fce0008ffe43f */
[----:B------:R0:W-:Y:S02]  /*00f0*/  UTMACCTL.PF [UR6] ;  /* 0x00000000060079b9 */ /* 0x0001e40008040000 */
[----:B------:R0:W-:Y:S02]  /*0100*/  UTMACCTL.PF [UR4] ;  /* 0x00000000040079b9 */ /* 0x0001e40008040000 */
[----:B0-----:R-:W-:Y:S01]  /*0110*/  NOP ;  /* 0x0000000000007918 */ /* 0x001fe20000000000 */
.L_x_1:
[----:B------:R-:W-:Y:S05]  /*0120*/  BSYNC B0 ;  /* 0x0000000000007941 */ /* 0x000fea0003800000 */
.L_x_0:
[----:B------:R-:W0:Y:S02]  /*0130*/  SHFL.IDX PT, R3, R0, RZ, 0x1f ;  /* 0x00001fff00037589 */ /* 0x000e2400000e0000 */
[----:B0-----:R-:W-:-:S13]  /*0140*/  ISETP.NE.AND P0, PT, R3, RZ, PT ;  /* 0x000000ff0300720c */ /* 0x001fda0003f05270 */
[----:B------:R-:W-:Y:S05]  /*0150*/  @P0 BRA `(.L_x_2) ;  /* 0x0000000000fc0947 */ /* 0x000fea0003800000 */
[----:B------:R-:W-:Y:S01]  /*0160*/  ELECT P0, URZ, PT ;  /* 0x00000000003f782f */ /* 0x000fe20003800000 */
[----:B------:R-:W-:-:S12]  /*0170*/  BSSY B0, `(.L_x_2) ;  /* 0x000003d000007945 */ /* 0x000fd80003800000 */
[----:B------:R-:W-:Y:S05]  /*0180*/  @!P0 BRA `(.L_x_3) ;  /* 0x0000000000ec8947 */ /* 0x000fea0003800000 */
[----:B------:R-:W0:Y:S01]  /*0190*/  S2UR UR8, SR_CgaCtaId ;  /* 0x00000000000879c3 */ /* 0x000e220000008800 */
[----:B------:R-:W-:Y:S01]  /*01a0*/  UMOV UR4, 0x400 ;  /* 0x0000040000047882 */ /* 0x000fe20000000000 */
[----:B------:R-:W-:Y:S01]  /*01b0*/  UMOV UR5, 0x1 ;  /* 0x0000000100057882 */ /* 0x000fe20000000000 */
[----:B------:R-:W-:Y:S02]  /*01c0*/  UMOV UR6, 0x4 ;  /* 0x0000000400067882 */ /* 0x000fe40000000000 */
[----:B------:R-:W-:-:S04]  /*01d0*/  UIADD3 UR6, -UR6, 0x100000, URZ ;  /* 0x0010000006067890 */ /* 0x000fc8000fffe13f */
[----:B------:R-:W-:Y:S02]  /*01e0*/  USHF.L.U32 UR7, UR6, 0xb, URZ ;  /* 0x0000000b06077899 */ /* 0x000fe4000800063f */
[----:B------:R-:W-:Y:S02]  /*01f0*/  USHF.L.U32 UR6, UR6, 0x1, URZ ;  /* 0x0000000106067899 */ /* 0x000fe4000800063f */
[----:B0-----:R-:W-:Y:S02]  /*0200*/  ULEA UR8, UR8, UR4, 0x18 ;  /* 0x0000000408087291 */ /* 0x001fe4000f8ec03f */
[----:B------:R-:W-:-:S04]  /*0210*/  UIADD3 UR4, -UR5, 0x100000, URZ ;  /* 0x0010000005047890 */ /* 0x000fc8000fffe13f */
[----:B------:R-:W-:Y:S02]  /*0220*/  USHF.L.U32 UR5, UR4, 0xb, URZ ;  /* 0x0000000b04057899 */ /* 0x000fe4000800063f */
[----:B------:R-:W-:Y:S01]  /*0230*/  USHF.L.U32 UR4, UR4, 0x1, URZ ;  /* 0x0000000104047899 */ /* 0x000fe2000800063f */
[----:B------:R-:W0:Y:S11]  /*0240*/  FENCE.VIEW.ASYNC.S ;  /* 0x00000000000073c6 */ /* 0x000e360000000000 */
[----:B0-----:R0:W1:Y:S01]  /*0250*/  SYNCS.EXCH.64 URZ, [UR8], UR4 ;  /* 0x00000004083f75b2 */ /* 0x0010620008000100 */
[----:B------:R0:W2:Y:S01]  /*0260*/  SYNCS.EXCH.64 URZ, [UR8+0xb8], UR6 ;  /* 0x0000b806083f75b2 */ /* 0x0000a20008000100 */
[----:B------:R0:W3:Y:S01]  /*0270*/  SYNCS.EXCH.64 URZ, [UR8+0x8], UR4 ;  /* 0x00000804083f75b2 */ /* 0x0000e20008000100 */
[----:B------:R0:W4:Y:S01]  /*0280*/  SYNCS.EXCH.64 URZ, [UR8+0xc0], UR6 ;  /* 0x0000c006083f75b2 */ /* 0x0001220008000100 */
[----:B------:R0:W0:Y:S01]  /*0290*/  SYNCS.EXCH.64 URZ, [UR8+0x10], UR4 ;  /* 0x00001004083f75b2 */ /* 0x0000220008000100 */
        /* <DEDUP_REMOVED lines=41> */
[----:B-1234-:R-:W-:Y:S01]  /*0530*/  NOP ;  /* 0x0000000000007918 */ /* 0x01efe20000000000 */
.L_x_3:
[----:B0-----:R-:W-:Y:S05]  /*0540*/  BSYNC B0 ;  /* 0x0000000000007941 */ /* 0x001fea0003800000 */
.L_x_2:
[----:B------:R-:W-:Y:S01]  /*0550*/  SHF.R.S32.HI R7, RZ, 0x1f, R18 ;  /* 0x0000001fff077819 */ /* 0x000fe20000011412 */
[----:B------:R-:W0:Y:S01]  /*0560*/  SHFL.IDX PT, R0, R0, RZ, 0x1f ;  /* 0x00001fff00007589 */ /* 0x000e2200000e0000 */
[----:B------:R-:W1:Y:S01]  /*0570*/  S2UR UR8, SR_CTAID.X ;  /* 0x00000000000879c3 */ /* 0x000e620000002500 */
[----:B------:R-:W-:Y:S02]  /*0580*/  ELECT P0, URZ, PT ;  /* 0x00000000003f782f */ /* 0x000fe40003800000 */
[----:B------:R-:W-:Y:S01]  /*0590*/  LEA.HI R7, R7, R18, RZ, 0x7 ;  /* 0x0000001207077211 */ /* 0x000fe200078f38ff */
[----:B------:R-:W2:Y:S01]  /*05a0*/  S2R R4, SR_CTAID.Y ;  /* 0x0000000000047919 */ /* 0x000ea20000002600 */
[----:B------:R-:W-:Y:S01]  /*05b0*/  SHF.R.S32.HI R8, RZ, 0x1f, R3 ;  /* 0x0000001fff087819 */ /* 0x000fe20000011403 */
[----:B------:R-:W-:Y:S01]  /*05c0*/  ULDC UR4, c[0x0][0x150] ;  /* 0x0000540000047ab9 */ /* 0x000fe20000000800 */
[----:B------:R-:W-:Y:S01]  /*05d0*/  LOP3.LUT R7, R7, 0xffffff80, RZ, 0xc0, !PT ;  /* 0xffffff8007077812 */ /* 0x000fe200078ec0ff */
[----:B------:R-:W-:Y:S01]  /*05e0*/  NOP ;  /* 0x0000000000007918 */ /* 0x000fe20000000000 */
[----:B------:R-:W-:Y:S01]  /*05f0*/  LEA.HI R8, R8, R3, RZ, 0x2 ;  /* 0x0000000308087211 */ /* 0x000fe200078f10ff */
[----:B------:R-:W3:Y:S01]  /*0600*/  LDC R10, c[0x0][0x144] ;  /* 0x00005100ff0a7b82 */ /* 0x000ee20000000800 */
[----:B------:R-:W-:Y:S01]  /*0610*/  NOP ;  /* 0x0000000000007918 */ /* 0x000fe20000000000 */
[----:B------:R-:W-:Y:S01]  /*0620*/  IMAD.IADD R6, R18, 0x1, -R7 ;  /* 0x0000000112067824 */ /* 0x000fe200078e0a07 */
[----:B------:R-:W-:Y:S01]  /*0630*/  LOP3.LUT R8, R8, 0x3ffffffc, RZ, 0xc0, !PT ;  /* 0x3ffffffc08087812 */ /* 0x000fe200078ec0ff */
[----:B------:R-:W-:Y:S01]  /*0640*/  IMAD.MOV.U32 R23, RZ, RZ, 0x1 ;  /* 0x00000001ff177424 */ /* 0x000fe200078e00ff */
[----:B------:R-:W-:-:S02]  /*0650*/  ISETP.NE.AND P3, PT, R5, RZ, PT ;  /* 0x000000ff0500720c */ /* 0x000fc40003f65270 */
[----:B------:R-:W-:Y:S01]  /*0660*/  SHF.R.S32.HI R7, RZ, 0x1f, R6 ;  /* 0x0000001fff077819 */ /* 0x000fe20000011406 */
[----:B------:R-:W-:Y:S01]  /*0670*/  IMAD.IADD R8, R3, 0x1, -R8 ;  /* 0x0000000103087824 */ /* 0x000fe200078e0a08 */
[----:B------:R-:W4:Y:S02]  /*0680*/  LDC R13, c[0x0][0x140] ;  /* 0x00005000ff0d7b82 */ /* 0x000f240000000800 */
[----:B------:R-:W-:Y:S02]  /*0690*/  LEA.HI R7, R7, R6, RZ, 0x3 ;  /* 0x0000000607077211 */ /* 0x000fe400078f18ff */
[----:B0-----:R-:W-:Y:S02]  /*06a0*/  ISETP.NE.OR P0, PT, R0, RZ, !P0 ;  /* 0x000000ff0000720c */ /* 0x001fe40004705670 */
[--C-:B------:R-:W-:Y:S02]  /*06b0*/  SHF.R.S32.HI R0, RZ, 0x3, R7.reuse ;  /* 0x00000003ff007819 */ /* 0x100fe40000011407 */
[----:B------:R-:W-:-:S02]  /*06c0*/  SHF.R.S32.HI R7, RZ, 0x1f, R7 ;  /* 0x0000001fff077819 */ /* 0x000fc40000011407 */
[----:B-1----:R-:W-:Y:S02]  /*06d0*/  I2FP.F32.U32 R9, UR8 ;  /* 0x0000000800097c45 */ /* 0x002fe40008201000 */
[----:B------:R-:W-:-:S03]  /*06e0*/  LEA.HI R7, R7, R0, RZ, 0x2 ;  /* 0x0000000007077211 */ /* 0x000fc600078f10ff */
[----:B------:R-:W-:Y:S01]  /*06f0*/  FMUL R9, R9, UR4 ;  /* 0x0000000409097c20 */ /* 0x000fe20008400000 */
[----:B------:R-:W-:Y:S01]  /*0700*/  LOP3.LUT R7, R7, 0xfffffffc, RZ, 0xc0, !PT ;  /* 0xfffffffc07077812 */ /* 0x000fe200078ec0ff */
[----:B------:R-:W-:Y:S01]  /*0710*/  VOTEU.ALL UP0, P0 ;  /* 0x00000000003f7886 */ /* 0x000fe20000000000 */
[----:B--2---:R-:W-:Y:S01]  /*0720*/  I2FP.F32.U32 R3, R4 ;  /* 0x0000000400037245 */ /* 0x004fe20000201000 */
[----:B------:R-:W-:Y:S01]  /*0730*/  ULDC UR4, c[0x0][0x154] ;  /* 0x0000550000047ab9 */ /* 0x000fe20000000800 */
[----:B------:R-:W-:Y:S01]  /*0740*/  VOTEU.ALL UP1, P0 ;  /* 0x00000000003f7886 */ /* 0x000fe20000020000 */
[----:B------:R-:W0:Y:S01]  /*0750*/  F2I.U32.TRUNC.NTZ R9, R9 ;  /* 0x0000000900097305 */ /* 0x000e22000020f000 */
[----:B------:R-:W-:Y:S01]  /*0760*/  IMAD.IADD R7, R0, 0x1, -R7 ;  /* 0x0000000100077824 */ /* 0x000fe200078e0a07 */
[----:B------:R-:W1:Y:S01]  /*0770*/  @!UP0 S2UR UR7, SR_CgaCtaId ;  /* 0x00000000000789c3 */ /* 0x000e620000008800 */
[----:B------:R-:W-:Y:S01]  /*0780*/  FMUL R12, R3, UR4 ;  /* 0x00000004030c7c20 */ /* 0x000fe20008400000 */
[----:B------:R-:W-:Y:S01]  /*0790*/  UMOV UR4, 0x20 ;  /* 0x0000002000047882 */ /* 0x000fe20000000000 */
[----:B------:R-:W-:Y:S01]  /*07a0*/  IMAD R8, R8, 0x4, R7 ;  /* 0x0000000408087824 */ /* 0x000fe200078e0207 */
[----:B------:R-:W-:Y:S01]  /*07b0*/  @!UP0 UMOV UR6, 0x400 ;  /* 0x0000040000068882 */ /* 0x000fe20000000000 */
[----:B------:R-:W-:-:S04]  /*07c0*/  @!UP0 UIADD3 UR4, -UR4, 0x100000, URZ ;  /* 0x0010000004048890 */ /* 0x000fc8000fffe13f */
[----:B------:R-:W-:Y:S02]  /*07d0*/  @!UP0 USHF.L.U32 UR5, UR4, 0xb, URZ ;  /* 0x0000000b04058899 */ /* 0x000fe4000800063f */
[----:B------:R-:W-:Y:S01]  /*07e0*/  @!UP0 USHF.L.U32 UR4, UR4, 0x1, URZ ;  /* 0x0000000104048899 */ /* 0x000fe2000800063f */
[----:B----4-:R-:W-:Y:S01]  /*07f0*/  ISETP.EQ.U32.AND P2, PT, R13, 0x1, PT ;  /* 0x000000010d00780c */ /* 0x010fe20003f42070 */
[----:B------:R-:W2:Y:S01]  /*0800*/  F2I.U32.TRUNC.NTZ R12, R12 ;  /* 0x0000000c000c7305 */ /* 0x000ea2000020f000 */
[----:B------:R-:W-:Y:S01]  /*0810*/  LEA.HI R0, R8, R8, RZ, 0x1 ;  /* 0x0000000808007211 */ /* 0x000fe200078f08ff */
[----:B------:R-:W4:Y:S03]  /*0820*/  LDC R7, c[0x0][0x148] ;  /* 0x00005200ff077b82 */ /* 0x000f260000000800 */
[----:B------:R-:W-:Y:S01]  /*0830*/  LOP3.LUT R11, R0, 0xfffffffe, RZ, 0xc0, !PT ;  /* 0xfffffffe000b7812 */ /* 0x000fe200078ec0ff */
[----:B0-----:R-:W-:Y:S01]  /*0840*/  IMAD.MOV R15, RZ, RZ, -R9 ;  /* 0x000000ffff0f7224 */ /* 0x001fe200078e0a09 */
[----:B------:R-:W-:-:S03]  /*0850*/  SHF.R.S32.HI R9, RZ, 0x1f, R2 ;  /* 0x0000001fff097819 */ /* 0x000fc60000011402 */
[----:B---3--:R-:W-:Y:S01]  /*0860*/  IMAD R3, R10, R15, UR8 ;  /* 0x000000080a037e24 */ /* 0x008fe2000f8e020f */
[----:B------:R-:W-:Y:S01]  /*0870*/  LEA.HI R9, R9, R2, RZ, 0x2 ;  /* 0x0000000209097211 */ /* 0x000fe200078f10ff */
[C---:B------:R-:W-:Y:S02]  /*0880*/  IMAD.IADD R0, R8.reuse, 0x1, -R11 ;  /* 0x0000000108007824 */ /* 0x040fe400078e0a0b */
[----:B------:R-:W-:Y:S01]  /*0890*/  IMAD.SHL.U32 R11, R8, 0x4, RZ ;  /* 0x00000004080b7824 */ /* 0x000fe200078e00ff */
[----:B------:R-:W-:Y:S01]  /*08a0*/  LOP3.LUT R9, R9, 0xfffffffc, RZ, 0xc0, !PT ;  /* 0xfffffffc09097812 */ /* 0x000fe200078ec0ff */
[----:B--2---:R-:W-:Y:S01]  /*08b0*/  IMAD.MOV R24, RZ, RZ, -R12 ;  /* 0x000000ffff187224 */ /* 0x004fe200078e0a0c */
[----:B------:R-:W-:Y:S01]  /*08c0*/  ISETP.NE.AND P4, PT, R0, R3, PT ;  /* 0x000000030000720c */ /* 0x000fe20003f85270 */
[----:B-1----:R-:W-:Y:S01]  /*08d0*/  @!UP0 ULEA UR6, UR7, UR6, 0x18 ;  /* 0x0000000607068291 */ /* 0x002fe2000f8ec03f */
[----:B------:R-:W-:Y:S01]  /*08e0*/  LOP3.LUT R22, R8, 0xc, R11, 0x78, !PT ;  /* 0x0000000c08167812 */ /* 0x000fe200078e780b */
[----:B------:R-:W-:Y:S01]  /*08f0*/  IMAD.IADD R0, R2, 0x1, -R9 ;  /* 0x0000000102007824 */ /* 0x000fe200078e0a09 */
[----:B------:R-:W-:Y:S01]  /*0900*/  VOTEU.ALL UP0, P0 ;  /* 0x00000000003f7886 */ /* 0x000fe20000000000 */
[----:B------:R-:W-:Y:S01]  /*0910*/  LOP3.LUT P0, RZ, R6, 0x7, RZ, 0xc0, !PT ;  /* 0x0000000706ff7812 */ /* 0x000fe2000780c0ff */
[----:B------:R-:W-:-:S02]  /*0920*/  VIADD R6, R5, 0xffffffff ;  /* 0xffffffff05067836 */ /* 0x000fc40000000000 */
[----:B------:R-:W-:Y:S01]  /*0930*/  ISETP.NE.AND P1, PT, R0, 0x3, PT ;  /* 0x000000030000780c */ /* 0x000fe20003f25270 */
[----:B----4-:R-:W-:Y:S01]  /*0940*/  IMAD R9, R7, R24, R4 ;  /* 0x0000001807097224 */ /* 0x010fe200078e0204 */
[----:B------:R-:W-:Y:S02]  /*0950*/  ISETP.LT.U32.AND P0, PT, R22, 0x2, !P0 ;  /* 0x000000021600780c */ /* 0x000fe40004701070 */
[----:B------:R-:W-:Y:S01]  /*0960*/  ISETP.EQ.OR P1, PT, R0, RZ, !P1 ;  /* 0x000000ff0000720c */ /* 0x000fe20004f22670 */
[----:B------:R-:W0:Y:S02]  /*0970*/  FENCE.VIEW.ASYNC.S ;  /* 0x00000000000073c6 */ /* 0x000e240000000000 */
[----:B0-----:R0:W1:Y:S01]  /*0980*/  @!UP0 SYNCS.EXCH.64 URZ, [UR6+0x180], UR4 ;  /* 0x00018004063f85b2 */ /* 0x0010620008000100 */
[----:B------:R-:W-:Y:S02]  /*0990*/  @P4 LEA.HI R2, R22, R22, RZ, 0x1 ;  /* 0x0000001616024211 */ /* 0x000fe400078f08ff */
[----:B------:R-:W-:-:S02]  /*09a0*/  ISETP.EQ.AND P1, PT, R5, RZ, P1 ;  /* 0x000000ff0500720c */ /* 0x000fc40000f22270 */
[----:B------:R-:W-:Y:S02]  /*09b0*/  @P4 SHF.R.S32.HI R2, RZ, 0x1, R2 ;  /* 0x00000001ff024819 */ /* 0x000fe40000011402 */
[----:B------:R-:W-:Y:S02]  /*09c0*/  ISETP.GE.U32.AND P6, PT, R6, 0x2, PT ;  /* 0x000000020600780c */ /* 0x000fe40003fc6070 */
[----:B------:R-:W-:Y:S02]  /*09d0*/  @P4 ISETP.NE.AND P5, PT, R2, R9, PT ;  /* 0x000000090200420c */ /* 0x000fe40003fa5270 */
[----:B------:R-:W-:Y:S02]  /*09e0*/  SEL R2, RZ, 0x1, !P0 ;  /* 0x00000001ff027807 */ /* 0x000fe40004000000 */
[----:B------:R-:W-:Y:S02]  /*09f0*/  @P4 SEL R23, RZ, 0x1, P5 ;  /* 0x00000001ff174807 */ /* 0x000fe40002800000 */
[----:B------:R-:W-:Y:S01]  /*0a00*/  SEL R19, RZ, 0x1, !P1 ;  /* 0x00000001ff137807 */ /* 0x000fe20004800000 */
[----:B------:R0:W2:Y:S01]  /*0a10*/  @!UP1 SYNCS.EXCH.64 URZ, [UR6+0x188], UR4 ;  /* 0x00018804063f95b2 */ /* 0x0000a20008000100 */
[----:B------:R-:W-:Y:S01]  /*0a20*/  LOP3.LUT R23, R23, R2, RZ, 0xc0, !PT ;  /* 0x0000000217177212 */ /* 0x000fe200078ec0ff */
[----:B------:R-:W-:Y:S01]  /*0a30*/  NOP ;  /* 0x0000000000007918 */ /* 0x000fe20000000000 */
[----:B------:R-:W-:Y:S01]  /*0a40*/  SEL R19, R19, 0x2, P6 ;  /* 0x0000000213137807 */ /* 0x000fe20003000000 */
[----:B------:R-:W-:Y:S06]  /*0a50*/  @!P2 BRA `(.L_x_4) ;  /* 0x000000000008a947 */ /* 0x000fec0003800000 */
[----:B-12---:R-:W-:Y:S01]  /*0a60*/  UCGABAR_ARV ;  /* 0x00000000000079c7 */ /* 0x006fe20008000000 */
[----:B------:R-:W-:Y:S05]  /*0a70*/  BRA `(.L_x_5) ;  /* 0x0000000000047947 */ /* 0x000fea0003800000 */
.L_x_4:
[----:B-12---:R-:W-:Y:S01]  /*0a80*/  NOP ;  /* 0x0000000000007918 */ /* 0x006fe20000000000 */
.L_x_5:
[----:B------:R-:W1:Y:S01]  /*0a90*/  LDC R2, c[0x0][0x65c] ;  /* 0x00019700ff027b82 */ /* 0x000e620000000800 */
[----:B------:R-:W-:Y:S02]  /*0aa0*/  IMAD.U32 R8, RZ, RZ, UR8 ;  /* 0x00000008ff087e24 */ /* 0x000fe4000f8e00ff */
[----:B------:R-:W-:Y:S01]  /*0ab0*/  IMAD.MOV.U32 R9, RZ, RZ, RZ ;  /* 0x000000ffff097224 */ /* 0x000fe200078e00ff */
[----:B-1----:R-:W-:-:S04]  /*0ac0*/  ISETP.NE.AND P1, PT, R2, 0x1, PT ;  /* 0x000000010200780c */ /* 0x002fc80003f25270 */
[----:B------:R-:W-:-:S09]  /*0ad0*/  P2R R5, PR, RZ, 0x2 ;  /* 0x00000002ff057803 */ /* 0x000fd20000000000 */
[----:B------:R-:W1:Y:S01]  /*0ae0*/  @P1 LDC R17, c[0x0][0x10] ;  /* 0x00000400ff111b82 */ /* 0x000e620000000800 */
[----:B------:R-:W-:Y:S02]  /*0af0*/  @P1 IMAD.MOV.U32 R5, RZ, RZ, RZ ;  /* 0x000000ffff051224 */ /* 0x000fe400078e00ff */
[----:B------:R-:W-:-:S05]  /*0b00*/  @P1 IMAD.MOV.U32 R13, RZ, RZ, RZ ;  /* 0x000000ffff0d1224 */ /* 0x000fca00078e00ff */
[----:B------:R-:W2:Y:S01]  /*0b10*/  @!P1 LDC R11, c[0x0][0xc] ;  /* 0x00000300ff0b9b82 */ /* 0x000ea20000000800 */
[----:B-1----:R-:W-:-:S04]  /*0b20*/  @P1 IMAD.WIDE.U32 R16, R17, UR8, R4 ;  /* 0x0000000811101c25 */ /* 0x002fc8000f8e0004 */
[----:B------:R-:W-:Y:S02]  /*0b30*/  @P1 IMAD.IADD R17, R17, 0x1, R13 ;  /* 0x0000000111111824 */ /* 0x000fe400078e020d */
[----:B--2---:R-:W-:-:S04]  /*0b40*/  @!P1 IMAD.WIDE.U32 R8, R4, R11, R8 ;  /* 0x0000000b04089225 */ /* 0x004fc800078e0008 */
[----:B------:R-:W-:Y:S02]  /*0b50*/  @!P1 IMAD.MOV.U32 R16, RZ, RZ, R8 ;  /* 0x000000ffff109224 */ /* 0x000fe400078e0008 */
[----:B------:R-:W-:Y:S01]  /*0b60*/  @!P1 IMAD.MOV.U32 R17, RZ, RZ, R9 ;  /* 0x000000ffff119224 */ /* 0x000fe200078e0009 */
[----:B------:R-:W-:Y:S06]  /*0b70*/  @!P2 BRA `(.L_x_6) ;  /* 0x00000000000ca947 */ /* 0x000fec0003800000 */
[----:B------:R-:W-:Y:S01]  /*0b80*/  UCGABAR_WAIT ;  /* 0x0000000000007dc7 */ /* 0x000fe20008000000 */
[----:B------:R-:W-:Y:S01]  /*0b90*/  CCTL.IVALL ;  /* 0x00000000ff00798f */ /* 0x000fe20002000000 */
[----:B------:R-:W-:Y:S05]  /*0ba0*/  BRA `(.L_x_7) ;  /* 0x0000000000047947 */ /* 0x000fea0003800000 */
.L_x_6:
[----:B------:R-:W-:Y:S06]  /*0bb0*/  BAR.SYNC.DEFER_BLOCKING 0x0 ;  /* 0x0000000000007b1d */ /* 0x000fec0000010000 */
.L_x_7:
[----:B------:R-:W-:Y:S05]  /*0bc0*/  @!P3 BRA `(.L_x_8) ;  /* 0x000000440098b947 */ /* 0x000fea0003800000 */
[----:B------:R-:W-:-:S13]  /*0bd0*/  ISETP.GT.U32.AND P0, PT, R6, 0x1, PT ;  /* 0x000000010600780c */ /* 0x000fda0003f04070 */
[----:B0-----:R-:W-:Y:S05]  /*0be0*/  @P0 EXIT ;  /* 0x000000000000094d */ /* 0x001fea0003800000 */
[----:B------:R-:W-:Y:S01]  /*0bf0*/  ULDC.64 UR4, c[0x0][0x650] ;  /* 0x0001940000047ab9 */ /* 0x000fe20000000a00 */
[----:B------:R-:W-:Y:S01]  /*0c00*/  PRMT R0, RZ, 0x7610, R0 ;  /* 0x00007610ff007816 */ /* 0x000fe20000000000 */
[----:B------:R-:W-:Y:S01]  /*0c10*/  IMAD.MOV.U32 R76, RZ, RZ, -0x1 ;  /* 0xffffffffff4c7424 */ /* 0x000fe200078e00ff */
[----:B------:R-:W-:Y:S01]  /*0c20*/  ISETP.GE.U32.AND P0, PT, R16, UR4, PT ;  /* 0x0000000410007c0c */ /* 0x000fe2000bf06070 */
[----:B------:R-:W-:Y:S02]  /*0c30*/  IMAD.MOV.U32 R77, RZ, RZ, -0x1 ;  /* 0xffffffffff4d7424 */ /* 0x000fe400078e00ff */
[----:B------:R-:W-:Y:S01]  /*0c40*/  IMAD.MOV.U32 R75, RZ, RZ, -0x1 ;  /* 0xffffffffff4b7424 */ /* 0x000fe200078e00ff */
[----:B------:R-:W-:-:S13]  /*0c50*/  ISETP.GE.U32.AND.EX P0, PT, R17, UR5, PT, P0 ;  /* 0x0000000511007c0c */ /* 0x000fda000bf06100 */
[----:B------:R-:W-:Y:S05]  /*0c60*/  @P0 BRA `(.L_x_9) ;  /* 0x0000000400280947 */ /* 0x000fea0003800000 */
[----:B------:R-:W0:Y:S01]  /*0c70*/  LDC.64 R20, c[0x0][0x628] ;  /* 0x00018a00ff147b82 */ /* 0x000e220000000a00 */
[----:B------:R-:W-:Y:S02]  /*0c80*/  IMAD.MOV.U32 R8, RZ, RZ, R16 ;  /* 0x000000ffff087224 */ /* 0x000fe400078e0010 */
[----:B------:R-:W-:-:S05]  /*0c90*/  IMAD.MOV.U32 R9, RZ, RZ, R17 ;  /* 0x000000ffff097224 */ /* 0x000fca00078e0011 */
[----:B------:R-:W1:Y:S08]  /*0ca0*/  LDC R0, c[0x0][0x630] ;  /* 0x00018c00ff007b82 */ /* 0x000e700000000800 */
[----:B------:R-:W2:Y:S01]  /*0cb0*/  LDC.64 R26, c[0x0][0x620] ;  /* 0x00018800ff1a7b82 */ /* 0x000ea20000000a00 */
[----:B0-----:R-:W-:-:S04]  /*0cc0*/  ISETP.NE.U32.AND P0, PT, R20, RZ, PT ;  /* 0x000000ff1400720c */ /* 0x001fc80003f05070 */
[----:B------:R-:W-:-:S13]  /*0cd0*/  ISETP.NE.AND.EX P0, PT, R21, RZ, PT, P0 ;  /* 0x000000ff1500720c */ /* 0x000fda0003f05300 */
[----:B-12---:R-:W-:Y:S05]  /*0ce0*/  @!P0 BRA `(.L_x_10) ;  /* 0x0000000000288947 */ /* 0x006fea0003800000 */
[----:B------:R-:W0:Y:S02]  /*0cf0*/  LDC R13, c[0x0][0x634] ;  /* 0x00018d00ff0d7b82 */ /* 0x000e240000000800 */
[----:B0-----:R-:W-:-:S05]  /*0d00*/  IADD3 R13, P0, R16, R13, RZ ;  /* 0x0000000d100d7210 */ /* 0x001fca0007f1e0ff */
[----:B------:R-:W-:-:S04]  /*0d10*/  IMAD.X R15, RZ, RZ, R17, P0 ;  /* 0x000000ffff0f7224 */ /* 0x000fc800000e0611 */
[----:B------:R-:W-:-:S04]  /*0d20*/  IMAD.WIDE.U32 R8, R15, R20, RZ ;  /* 0x000000140f087225 */ /* 0x000fc800078e00ff */
[----:B------:R-:W-:-:S04]  /*0d30*/  IMAD.WIDE.U32 R10, P0, R13, R21, R8 ;  /* 0x000000150d0a7225 */ /* 0x000fc80007800008 */
[----:B------:R-:W-:-:S04]  /*0d40*/  IMAD.WIDE.U32 R8, R13, R20, RZ ;  /* 0x000000140d087225 */ /* 0x000fc800078e00ff */
[----:B------:R-:W-:Y:S01]  /*0d50*/  IMAD.X R13, RZ, RZ, RZ, P0 ;  /* 0x000000ffff0d7224 */ /* 0x000fe200000e06ff */
[----:B------:R-:W-:Y:S01]  /*0d60*/  IADD3 RZ, P0, R9, R10, RZ ;  /* 0x0000000a09ff7210 */ /* 0x000fe20007f1e0ff */
[----:B------:R-:W-:-:S04]  /*0d70*/  IMAD.MOV.U32 R12, RZ, RZ, R11 ;  /* 0x000000ffff0c7224 */ /* 0x000fc800078e000b */
[----:B------:R-:W-:-:S08]  /*0d80*/  IMAD.WIDE.U32.X R8, R15, R21, R12, P0 ;  /* 0x000000150f087225 */ /* 0x000fd000000e040c */
.L_x_10:
[----:B------:R-:W0:Y:S01]  /*0d90*/  LDC.64 R20, c[0x0][0x640] ;  /* 0x00019000ff147b82 */ /* 0x000e220000000a00 */
[--C-:B------:R-:W-:Y:S01]  /*0da0*/  SHF.R.U64 R75, R8, R0, R9.reuse ;  /* 0x00000000084b7219 */ /* 0x100fe20000001209 */
[----:B------:R-:W-:Y:S01]  /*0db0*/  IMAD R28, R7, R24, R4 ;  /* 0x00000018071c7224 */ /* 0x000fe200078e0204 */
[----:B------:R-:W-:Y:S01]  /*0dc0*/  SHF.R.U32.HI R0, RZ, R0, R9 ;  /* 0x00000000ff007219 */ /* 0x000fe20000011609 */
[----:B------:R-:W-:Y:S01]  /*0dd0*/  IMAD.MOV.U32 R25, RZ, RZ, 0x1 ;  /* 0x00000001ff197424 */ /* 0x000fe200078e00ff */
[----:B------:R-:W-:-:S03]  /*0de0*/  IADD3 R5, P0, RZ, -R75, RZ ;  /* 0x8000004bff057210 */ /* 0x000fc60007f1e0ff */
[----:B------:R-:W1:Y:S02]  /*0df0*/  LDC R6, c[0x0][0x618] ;  /* 0x00018600ff067b82 */ /* 0x000e640000000800 */
[----:B------:R-:W-:-:S04]  /*0e00*/  IMAD.X R9, RZ, RZ, ~R0, P0 ;  /* 0x000000ffff097224 */ /* 0x000fc800000e0e00 */
[-C--:B------:R-:W-:Y:S02]  /*0e10*/  IMAD R0, R9, R26.reuse, RZ ;  /* 0x0000001a09007224 */ /* 0x080fe400078e02ff */
[----:B------:R-:W2:Y:S01]  /*0e20*/  LDC R11, c[0x0][0x608] ;  /* 0x00018200ff0b7b82 */ /* 0x000ea20000000800 */
[----:B------:R-:W-:-:S04]  /*0e30*/  IMAD.WIDE.U32 R8, R5, R26, R16 ;  /* 0x0000001a05087225 */ /* 0x000fc800078e0010 */
[----:B------:R-:W-:-:S03]  /*0e40*/  IMAD R5, R5, R27, R0 ;  /* 0x0000001b05057224 */ /* 0x000fc600078e0200 */
[----:B------:R-:W3:Y:S01]  /*0e50*/  LDC R12, c[0x0][0x658] ;  /* 0x00019600ff0c7b82 */ /* 0x000ee20000000800 */
[----:B0-----:R-:W-:Y:S01]  /*0e60*/  ISETP.NE.U32.AND P0, PT, R20, RZ, PT ;  /* 0x000000ff1400720c */ /* 0x001fe20003f05070 */
[----:B------:R-:W-:Y:S02]  /*0e70*/  IMAD.IADD R5, R9, 0x1, R5 ;  /* 0x0000000109057824 */ /* 0x000fe400078e0205 */
[----:B------:R-:W-:Y:S01]  /*0e80*/  IMAD.MOV.U32 R9, RZ, RZ, -0x1 ;  /* 0xffffffffff097424 */ /* 0x000fe200078e00ff */
[----:B------:R-:W-:-:S03]  /*0e90*/  ISETP.NE.AND.EX P0, PT, R21, RZ, PT, P0 ;  /* 0x000000ff1500720c */ /* 0x000fc60003f05300 */
[----:B------:R-:W0:Y:S01]  /*0ea0*/  LDC R15, c[0x0][0x600] ;  /* 0x00018000ff0f7b82 */ /* 0x000e220000000800 */
[-CC-:B-1----:R-:W-:Y:S02]  /*0eb0*/  SHF.R.U64 R13, R8, R6.reuse, R5.reuse ;  /* 0x00000006080d7219 */ /* 0x182fe40000001205 */
[----:B------:R-:W-:-:S05]  /*0ec0*/  SHF.R.U32.HI R0, RZ, R6, R5 ;  /* 0x00000006ff007219 */ /* 0x000fca0000011605 */
[----:B------:R-:W1:Y:S01]  /*0ed0*/  LDC R14, c[0x0][0x648] ;  /* 0x00019200ff0e7b82 */ /* 0x000e620000000800 */
[-CC-:B--2---:R-:W-:Y:S02]  /*0ee0*/  SHF.R.U64 R29, R13, R11.reuse, R0.reuse ;  /* 0x0000000b0d1d7219 */ /* 0x184fe40000001200 */
[----:B------:R-:W-:-:S05]  /*0ef0*/  SHF.R.U32.HI R5, RZ, R11, R0 ;  /* 0x0000000bff057219 */ /* 0x000fca0000011600 */
[----:B------:R-:W2:Y:S01]  /*0f00*/  LDC R26, c[0x0][0x638] ;  /* 0x00018e00ff1a7b82 */ /* 0x000ea20000000800 */
[-CC-:B---3--:R-:W-:Y:S02]  /*0f10*/  SHF.R.U64 R24, R29, R12.reuse, R5.reuse ;  /* 0x0000000c1d187219 */ /* 0x188fe40000001205 */
[-C--:B------:R-:W-:Y:S02]  /*0f20*/  SHF.L.U32 R0, R9, R12.reuse, RZ ;  /* 0x0000000c09007219 */ /* 0x080fe400000006ff */
[----:B------:R-:W-:Y:S01]  /*0f30*/  SHF.R.U32.HI R5, RZ, R12, R5 ;  /* 0x0000000cff057219 */ /* 0x000fe20000011605 */
[----:B------:R-:W-:Y:S01]  /*0f40*/  IMAD.MOV.U32 R4, RZ, RZ, R24 ;  /* 0x000000ffff047224 */ /* 0x000fe200078e0018 */
[----:B------:R-:W-:Y:S01]  /*0f50*/  LOP3.LUT R10, RZ, R0, RZ, 0x33, !PT ;  /* 0x00000000ff0a7212 */ /* 0x000fe200078e33ff */
[----:B------:R-:W3:Y:S01]  /*0f60*/  LDC R27, c[0x0][0x610] ;  /* 0x00018400ff1b7b82 */ /* 0x000ee20000000800 */
[----:B------:R-:W-:Y:S05]  /*0f70*/  @!P0 BRA `(.L_x_11) ;  /* 0x0000000000288947 */ /* 0x000fea0003800000 */
[----:B------:R-:W4:Y:S02]  /*0f80*/  LDC R9, c[0x0][0x64c] ;  /* 0x00019300ff097b82 */ /* 0x000f240000000800 */
[----:B----4-:R-:W-:-:S05]  /*0f90*/  IADD3 R9, P0, R24, R9, RZ ;  /* 0x0000000918097210 */ /* 0x010fca0007f1e0ff */
        /* <DEDUP_REMOVED lines=8> */
.L_x_11:
[----:B-1----:R-:W-:Y:S01]  /*1020*/  SHF.R.U64 R4, R4, R14, R5 ;  /* 0x0000000e04047219 */ /* 0x002fe20000001205 */
[----:B0-----:R-:W-:Y:S01]  /*1030*/  VIADD R6, R15, 0xffffffff ;  /* 0xffffffff0f067836 */ /* 0x001fe20000000000 */
[----:B------:R-:W-:Y:S02]  /*1040*/  SHF.L.U32 R0, R25, R12, RZ ;  /* 0x0000000c19007219 */ /* 0x000fe400000006ff */
[----:B------:R-:W-:Y:S01]  /*1050*/  LOP3.LUT R5, R29, R10, RZ, 0xc0, !PT ;  /* 0x0000000a1d057212 */ /* 0x000fe200078ec0ff */
[----:B------:R-:W-:Y:S01]  /*1060*/  IMAD.MOV R7, RZ, RZ, -R4 ;  /* 0x000000ffff077224 */ /* 0x000fe200078e0a04 */
[----:B------:R-:W-:Y:S02]  /*1070*/  SEL R3, R3, R28, !P1 ;  /* 0x0000001c03037207 */ /* 0x000fe40004800000 */
[----:B------:R-:W-:Y:S01]  /*1080*/  LOP3.LUT R6, R13, R6, RZ, 0xc0, !PT ;  /* 0x000000060d067212 */ /* 0x000fe200078ec0ff */
[----:B------:R-:W-:Y:S02]  /*1090*/  IMAD R4, R0, R4, R5 ;  /* 0x0000000400047224 */ /* 0x000fe400078e0205 */
[----:B--2---:R-:W-:-:S02]  /*10a0*/  IMAD R0, R7, R26, R24 ;  /* 0x0000001a07007224 */ /* 0x004fc400078e0218 */
[----:B---3--:R-:W-:Y:S02]  /*10b0*/  IMAD R3, R4, R27, R3 ;  /* 0x0000001b04037224 */ /* 0x008fe400078e0203 */
[----:B------:R-:W-:Y:S02]  /*10c0*/  IMAD R76, R0, R15, R6 ;  /* 0x0000000f004c7224 */ /* 0x000fe400078e0206 */
[----:B------:R-:W-:-:S03]  /*10d0*/  IMAD.MOV.U32 R4, RZ, RZ, 0x1 ;  /* 0x00000001ff047424 */ /* 0x000fc600078e00ff */
[----:B------:R-:W-:Y:S02]  /*10e0*/  SEL R77, R76, R3, !P1 ;  /* 0x000000034c4d7207 */ /* 0x000fe40004800000 */
[----:B------:R-:W-:Y:S02]  /*10f0*/  PRMT R0, R4, 0x7610, R0 ;  /* 0x0000761004007816 */ /* 0x000fe40000000000 */
[----:B------:R-:W-:-:S07]  /*1100*/  SEL R76, R3, R76, !P1 ;  /* 0x0000004c034c7207 */ /* 0x000fce0004800000 */
.L_x_9:
[----:B------:R-:W-:-:S08]  /*1110*/  NOP ;  /* 0x0000000000007918 */ /* 0x000fd00000000000 */
[----:B------:R-:W0:Y:S02]  /*1120*/  USETMAXREG.TRY_ALLOC.CTAPOOL UP0, 0xe8 ;  /* 0x000000e8000079c8 */ /* 0x000e240008000600 */
[----:B0-----:R-:W-:-:S13]  /*1130*/  PLOP3.LUT P0, PT, PT, PT, UP0, 0x80, 0x0 ;  /* 0x000000000000781c */ /* 0x001fda0003f0f008 */
[----:B------:R-:W-:Y:S05]  /*1140*/  @!P0 BRA `(.L_x_9) ;  /* 0xfffffffc00f08947 */ /* 0x000fea000383ffff */
[----:B------:R-:W-:Y:S01]  /*1150*/  ULDC.64 UR4, c[0x0][0x598] ;  /* 0x0001660000047ab9 */ /* 0x000fe20000000a00 */
[----:B------:R-:W-:Y:S01]  /*1160*/  ULDC.64 UR36, c[0x0][0x208] ;  /* 0x0000820000247ab9 */ /* 0x000fe20000000a00 */
[----:B------:R-:W-:-:S04]  /*1170*/  ISETP.NE.U32.AND P0, PT, RZ, UR4, PT ;  /* 0x00000004ff007c0c */ /* 0x000fc8000bf05070 */
[----:B------:R-:W-:-:S13]  /*1180*/  ISETP.NE.AND.EX P0, PT, RZ, UR5, PT, P0 ;  /* 0x00000005ff007c0c */ /* 0x000fda000bf05300 */
[----:B------:R-:W-:Y:S05]  /*1190*/  @!P0 BRA `(.L_x_12) ;  /* 0x00000000001c8947 */ /* 0x000fea0003800000 */
[----:B------:R-:W0:Y:S02]  /*11a0*/  LDC.64 R4, c[0x0][0x598] ;  /* 0x00016600ff047b82 */ /* 0x000e240000000a00 */
[----:B0-----:R-:W2:Y:S02]  /*11b0*/  LDG.E.64 R4, desc[UR36][R4.64] ;  /* 0x0000002404047981 */ /* 0x001ea4000c1e1b00 */
[----:B--2---:R-:W-:-:S04]  /*11c0*/  ISETP.NE.U32.AND P0, PT, R4, RZ, PT ;  /* 0x000000ff0400720c */ /* 0x004fc80003f05070 */
[----:B------:R-:W-:-:S13]  /*11d0*/  ISETP.NE.AND.EX P0, PT, R5, RZ, PT, P0 ;  /* 0x000000ff0500720c */ /* 0x000fda0003f05300 */
[----:B------:R-:W-:Y:S05]  /*11e0*/  @!P0 BRA `(.L_x_12) ;  /* 0x0000000000088947 */ /* 0x000fea0003800000 */
[----:B------:R0:W5:Y:S01]  /*11f0*/  LD.E R72, desc[UR36][R4.64] ;  /* 0x0000002404487980 */ /* 0x000162000c101900 */
[----:B------:R-:W-:Y:S05]  /*1200*/  BRA `(.L_x_13) ;  /* 0x0000000000247947 */ /* 0x000fea0003800000 */
.L_x_12:
[----:B------:R-:W-:Y:S02]  /*1210*/  ULDC.64 UR4, c[0x0][0x588] ;  /* 0x0001620000047ab9 */ /* 0x000fe40000000a00 */
[----:B------:R-:W-:-:S04]  /*1220*/  ISETP.NE.U32.AND P0, PT, RZ, UR4, PT ;  /* 0x00000004ff007c0c */ /* 0x000fc8000bf05070 */
[----:B------:R-:W-:-:S13]  /*1230*/  ISETP.NE.AND.EX P0, PT, RZ, UR5, PT, P0 ;  /* 0x00000005ff007c0c */ /* 0x000fda000bf05300 */
[----:B------:R-:W-:Y:S05]  /*1240*/  @!P0 BRA `(.L_x_14) ;  /* 0x00000000000c8947 */ /* 0x000fea0003800000 */
[----:B------:R-:W0:Y:S02]  /*1250*/  LDC.64 R72, c[0x0][0x588] ;  /* 0x00016200ff487b82 */ /* 0x000e240000000a00 */
[----:B0-----:R1:W5:Y:S01]  /*1260*/  LDG.E R72, desc[UR36][R72.64] ;  /* 0x0000002448487981 */ /* 0x001362000c1e1900 */
[----:B------:R-:W-:Y:S05]  /*1270*/  BRA `(.L_x_13) ;  /* 0x0000000000087947 */ /* 0x000fea0003800000 */
.L_x_14:
[----:B------:R-:W-:Y:S02]  /*1280*/  ULDC UR4, c[0x0][0x580] ;  /* 0x0001600000047ab9 */ /* 0x000fe40000000800 */
[----:B------:R-:W-:-:S07]  /*1290*/  IMAD.U32 R72, RZ, RZ, UR4 ;  /* 0x00000004ff487e24 */ /* 0x000fce000f8e00ff */
.L_x_13:
[----:B------:R-:W-:Y:S02]  /*12a0*/  ULDC.64 UR4, c[0x0][0x5a0] ;  /* 0x0001680000047ab9 */ /* 0x000fe40000000a00 */
[----:B------:R-:W-:-:S04]  /*12b0*/  ISETP.NE.U32.AND P0, PT, RZ, UR4, PT ;  /* 0x00000004ff007c0c */ /* 0x000fc8000bf05070 */
[----:B------:R-:W-:-:S13]  /*12c0*/  ISETP.NE.AND.EX P0, PT, RZ, UR5, PT, P0 ;  /* 0x00000005ff007c0c */ /* 0x000fda000bf05300 */
[----:B------:R-:W-:Y:S05]  /*12d0*/  @!P0 BRA `(.L_x_15) ;  /* 0x00000000001c8947 */ /* 0x000fea0003800000 */
[----:B0-----:R-:W0:Y:S02]  /*12e0*/  LDC.64 R4, c[0x0][0x5a0] ;  /* 0x00016800ff047b82 */ /* 0x001e240000000a00 */
[----:B0-----:R-:W2:Y:S02]  /*12f0*/  LDG.E.64 R4, desc[UR36][R4.64] ;  /* 0x0000002404047981 */ /* 0x001ea4000c1e1b00 */
[----:B--2---:R-:W-:-:S04]  /*1300*/  ISETP.NE.U32.AND P0, PT, R4, RZ, PT ;  /* 0x000000ff0400720c */ /* 0x004fc80003f05070 */
[----:B------:R-:W-:-:S13]  /*1310*/  ISETP.NE.AND.EX P0, PT, R5, RZ, PT, P0 ;  /* 0x000000ff0500720c */ /* 0x000fda0003f05300 */
[----:B------:R-:W-:Y:S05]  /*1320*/  @!P0 BRA `(.L_x_15) ;  /* 0x0000000000088947 */ /* 0x000fea0003800000 */
[----:B-1----:R0:W5:Y:S01]  /*1330*/  LD.E R73, desc[UR36][R4.64] ;  /* 0x0000002404497980 */ /* 0x002162000c101900 */
[----:B------:R-:W-:Y:S05]  /*1340*/  BRA `(.L_x_16) ;  /* 0x0000000000247947 */ /* 0x000fea0003800000 */
.L_x_15:
[----:B------:R-:W-:Y:S02]  /*1350*/  ULDC.64 UR4, c[0x0][0x590] ;  /* 0x0001640000047ab9 */ /* 0x000fe40000000a00 */
[----:B------:R-:W-:-:S04]  /*1360*/  ISETP.NE.U32.AND P0, PT, RZ, UR4, PT ;  /* 0x00000004ff007c0c */ /* 0x000fc8000bf05070 */
[----:B------:R-:W-:-:S13]  /*1370*/  ISETP.NE.AND.EX P0, PT, RZ, UR5, PT, P0 ;  /* 0x00000005ff007c0c */ /* 0x000fda000bf05300 */
[----:B------:R-:W-:Y:S05]  /*1380*/  @!P0 BRA `(.L_x_17) ;  /* 0x00000000000c8947 */ /* 0x000fea0003800000 */
[----:B0-----:R-:W1:Y:S02]  /*1390*/  LDC.64 R4, c[0x0][0x590] ;  /* 0x00016400ff047b82 */ /* 0x001e640000000a00 */
[----:B-1----:R1:W5:Y:S01]  /*13a0*/  LDG.E R73, desc[UR36][R4.64] ;  /* 0x0000002404497981 */ /* 0x002362000c1e1900 */
[----:B------:R-:W-:Y:S05]  /*13b0*/  BRA `(.L_x_16) ;  /* 0x0000000000087947 */ /* 0x000fea0003800000 */
.L_x_17:
[----:B------:R-:W-:Y:S02]  /*13c0*/  ULDC UR4, c[0x0][0x584] ;  /* 0x0001610000047ab9 */ /* 0x000fe40000000800 */
[----:B-1----:R-:W-:-:S07]  /*13d0*/  IMAD.U32 R73, RZ, RZ, UR4 ;  /* 0x00000004ff497e24 */ /* 0x002fce000f8e00ff */
.L_x_16:
[----:B------:R-:W-:-:S13]  /*13e0*/  LOP3.LUT P0, RZ, R0, 0xff, RZ, 0xc0, !PT ;  /* 0x000000ff00ff7812 */ /* 0x000fda000780c0ff */
[----:B------:R-:W-:Y:S05]  /*13f0*/  @!P0 EXIT ;  /* 0x000000000000894d */ /* 0x000fea0003800000 */
[----:B------:R-:W-:Y:S01]  /*1400*/  ULDC UR4, c[0x0][0x28c] ;  /* 0x0000a30000047ab9 */ /* 0x000fe20000000800 */
[----:B------:R-:W-:Y:S01]  /*1410*/  UMOV UR38, URZ ;  /* 0x0000003f00267c82 */ /* 0x000fe20008000000 */
[----:B------:R-:W-:Y:S01]  /*1420*/  UIADD3 UR4, UR4, 0x1f, URZ ;  /* 0x0000001f04047890 */ /* 0x000fe2000fffe03f */
[----:B------:R-:W-:-:S03]  /*1430*/  UMOV UR39, URZ ;  /* 0x0000003f00277c82 */ /* 0x000fc60008000000 */
[----:B------:R-:W-:-:S04]  /*1440*/  USHF.R.S32.HI UR5, URZ, 0x1f, UR4 ;  /* 0x0000001f3f057899 */ /* 0x000fc80008011404 */
[----:B------:R-:W-:-:S04]  /*1450*/  ULEA.HI UR5, UR5, UR4, URZ, 0x5 ;  /* 0x0000000405057291 */ /* 0x000fc8000f8f283f */
[----:B------:R-:W-:-:S12]  /*1460*/  USHF.R.S32.HI UR40, URZ, 0x5, UR5 ;  /* 0x000000053f287899 */ /* 0x000fd80008011405 */
.L_x_137:
[----:B------:R-:W-:Y:S01]  /*1470*/  LOP3.LUT R0, R18, 0x80, RZ, 0xc0, !PT ;  /* 0x0000008012007812 */ /* 0x000fe200078ec0ff */
[----:B------:R-:W2:Y:S01]  /*1480*/  S2UR UR7, SR_CgaCtaId ;  /* 0x00000000000779c3 */ /* 0x000ea20000008800 */
[----:B------:R-:W-:Y:S02]  /*1490*/  UMOV UR6, 0x400 ;  /* 0x0000040000067882 */ /* 0x000fe40000000000 */
[----:B------:R-:W-:-:S06]  /*14a0*/  SHF.R.U32.HI R0, RZ, 0x7, R0 ;  /* 0x00000007ff007819 */ /* 0x000fcc0000011600 */
[----:B---3--:R-:W3:Y:S01]  /*14b0*/  SHFL.IDX PT, R0, R0, RZ, 0x1f ;  /* 0x00001fff00007589 */ /* 0x008ee200000e0000 */
[----:B--2---:R-:W-:Y:S01]  /*14c0*/  ULEA UR42, UR7, UR6, 0x18 ;  /* 0x00000006072a7291 */ /* 0x004fe2000f8ec03f */
[----:B---3--:R-:W-:-:S13]  /*14d0*/  R2UR UR4, R0 ;  /* 0x00000000000472ca */ /* 0x008fda00000e0000 */
[----:B------:R-:W-:-:S04]  /*14e0*/  ULEA.HI UR5, UR4, UR4, URZ, 0x1 ;  /* 0x0000000404057291 */ /* 0x000fc8000f8f083f */
[----:B------:R-:W-:-:S04]  /*14f0*/  ULOP3.LUT UR5, UR5, 0x1ffffe, URZ, 0xc0, !UPT ;  /* 0x001ffffe05057892 */ /* 0x000fc8000f8ec03f */
[----:B------:R-:W-:-:S03]  /*1500*/  UIADD3 UR5, UR4, -UR5, URZ ;  /* 0x8000000504057290 */ /* 0x000fc6000fffe03f */
[----:B------:R-:W-:Y:S01]  /*1510*/  ULDC UR4, c[0x0][0x28c] ;  /* 0x0000a30000047ab9 */ /* 0x000fe20000000800 */
[----:B------:R-:W-:Y:S01]  /*1520*/  ULEA UR5, UR5, UR42, 0xb ;  /* 0x0000002a05057291 */ /* 0x000fe2000f8e583f */
[----:B------:R-:W-:-:S03]  /*1530*/  ISETP.LT.AND P0, PT, RZ, UR4, PT ;  /* 0x00000004ff007c0c */ /* 0x000fc6000bf01270 */
[----:B------:R-:W-:-:S04]  /*1540*/  UIADD3 UR5, UR5, 0x280, URZ ;  /* 0x0000028005057890 */ /* 0x000fc8000fffe03f */
[----:B------:R-:W-:-:S04]  /*1550*/  USHF.R.U32.HI UR5, URZ, 0x4, UR5 ;  /* 0x000000043f057899 */ /* 0x000fc80008011605 */
[----:B------:R-:W-:-:S04]  /*1560*/  ULOP3.LUT UR5, UR5, 0x3fff, URZ, 0xc0, !UPT ;  /* 0x00003fff05057892 */ /* 0x000fc8000f8ec03f */
[----:B------:R-:W-:Y:S01]  /*1570*/  ULOP3.LUT UR41, UR5, 0x10000, URZ, 0xfc, !UPT ;  /* 0x0001000005297892 */ /* 0x000fe2000f8efc3f */
[----:B01--4-:R-:W-:Y:S11]  /*1580*/  @P0 BRA `(.L_x_18) ;  /* 0x0000000000400947 */ /* 0x013ff60003800000 */
[----:B------:R-:W-:Y:S01]  /*1590*/  MOV R0, 0x0 ;  /* 0x0000000000007802 */ /* 0x000fe20000000f00 */
[----:B------:R-:W-:Y:S01]  /*15a0*/  ULDC.64 UR4, c[0x4][0x68] ;  /* 0x01001a0000047ab9 */ /* 0x000fe20000000a00 */
[----:B------:R-:W-:Y:S01]  /*15b0*/  ULDC.64 UR6, c[0x4][0x8] ;  /* 0x0100020000067ab9 */ /* 0x000fe20000000a00 */
[----:B01----:R-:W-:Y:S01]  /*15c0*/  IMAD.U32 R4, RZ, RZ, UR4 ;  /* 0x00000004ff047e24 */ /* 0x003fe2000f8e00ff */
[----:B------:R0:W1:Y:S01]  /*15d0*/  LDC.64 R14, c[0x4][R0] ;  /* 0x01000000000e7b82 */ /* 0x0000620000000a00 */
[----:B------:R-:W-:Y:S01]  /*15e0*/  IMAD.U32 R5, RZ, RZ, UR5 ;  /* 0x00000005ff057e24 */ /* 0x000fe2000f8e00ff */
[----:B------:R-:W-:Y:S01]  /*15f0*/  ULDC.64 UR4, c[0x4][0x70] ;  /* 0x01001c0000047ab9 */ /* 0x000fe20000000a00 */
[----:B------:R-:W-:Y:S02]  /*1600*/  IMAD.U32 R10, RZ, RZ, UR6 ;  /* 0x00000006ff0a7e24 */ /* 0x000fe4000f8e00ff */
[----:B------:R-:W-:Y:S02]  /*1610*/  IMAD.U32 R6, RZ, RZ, UR4 ;  /* 0x00000004ff067e24 */ /* 0x000fe4000f8e00ff */
[----:B------:R-:W-:-:S02]  /*1620*/  IMAD.U32 R7, RZ, RZ, UR5 ;  /* 0x00000005ff077e24 */ /* 0x000fc4000f8e00ff */
[----:B------:R-:W-:Y:S02]  /*1630*/  IMAD.U32 R11, RZ, RZ, UR7 ;  /* 0x00000007ff0b7e24 */ /* 0x000fe4000f8e00ff */
[----:B------:R-:W-:Y:S02]  /*1640*/  IMAD.MOV.U32 R8, RZ, RZ, 0x1e1 ;  /* 0x000001e1ff087424 */ /* 0x000fe400078e00ff */
[----:B------:R-:W-:Y:S02]  /*1650*/  IMAD.MOV.U32 R12, RZ, RZ, 0x1 ;  /* 0x00000001ff0c7424 */ /* 0x000fe400078e00ff */
[----:B0-----:R-:W-:-:S07]  /*1660*/  IMAD.MOV.U32 R13, RZ, RZ, RZ ;  /* 0x000000ffff0d7224 */ /* 0x001fce00078e00ff */
[----:B------:R-:W-:-:S07]  /*1670*/  LEPC R20, `(.L_x_18) ;  /* 0x000000001014794e */ /* 0x000fce0000000000 */
[----:B-1---5:R-:W-:Y:S05]  /*1680*/  CALL.ABS.NOINC R14 ;  /* 0x000000000e007343 */ /* 0x022fea0003c00000 */
.L_x_18:
[----:B------:R-:W-:-:S04]  /*1690*/  LOP3.LUT R0, R19, 0x1, RZ, 0xfc, !PT ;  /* 0x0000000113007812 */ /* 0x000fc800078efcff */
[----:B------:R-:W-:-:S13]  /*16a0*/  ISETP.NE.AND P0, PT, R0, 0x3, PT ;  /* 0x000000030000780c */ /* 0x000fda0003f05270 */
[----:B------:R-:W-:Y:S05]  /*16b0*/  @!P0 BRA `(.L_x_19) ;  /* 0x0000000000048947 */ /* 0x000fea0003800000 */
[----:B------:R-:W-:Y:S01]  /*16c0*/  BPT.TRAP 0x1 ;  /* 0x000000040000795c */ /* 0x000fe20000300000 */
.L_x_19:
[----:B------:R-:W-:Y:S02]  /*16d0*/  IMAD.U32 R3, RZ, RZ, UR39 ;  /* 0x00000027ff037e24 */ /* 0x000fe4000f8e00ff */
[----:B------:R-:W-:-:S03]  /*16e0*/  IMAD.U32 R0, RZ, RZ, UR38 ;  /* 0x00000026ff007e24 */ /* 0x000fc6000f8e00ff */
[----:B------:R-:W-:Y:S02]  /*16f0*/  LEA R3, R3, UR42, 0x3 ;  /* 0x0000002a03037c11 */ /* 0x000fe4000f8e18ff */
[----:B------:R-:W-:-:S04]  /*1700*/  SHF.L.U32 R0, R0, 0x1f, RZ ;  /* 0x0000001f00007819 */ /* 0x000fc800000006ff */
[----:B------:R2:W3:Y:S01]  /*1710*/  SYNCS.PHASECHK.TRANS64.TRYWAIT P1, [R3+URZ], R0 ;  /* 0x00000000030075a7 */ /* 0x0004e2000802017f */
[----:B------:R-:W-:Y:S05]  /*1720*/  @!P0 BRA `(.L_x_20) ;  /* 0x0000000000048947 */ /* 0x000fea0003800000 */
[----:B------:R-:W-:Y:S01]  /*1730*/  BPT.TRAP 0x1 ;  /* 0x000000040000795c */ /* 0x000fe20000300000 */
.L_x_20:
[----:B---3--:R-:W-:Y:S05]  /*1740*/  @P1 BRA `(.L_x_21) ;  /* 0x0000000000081947 */ /* 0x008fea0003800000 */
[----:B------:R-:W3:Y:S02]  /*1750*/  SYNCS.PHASECHK.TRANS64.TRYWAIT P1, [R3+URZ], R0 ;  /* 0x00000000030075a7 */ /* 0x000ee4000802017f */
[----:B---3--:R-:W-:Y:S05]  /*1760*/  @!P1 BRA `(.L_x_22) ;  /* 0x0000005800c89947 */ /* 0x008fea0003800000 */
.L_x_21:
[----:B------:R-:W-:-:S04]  /*1770*/  UISETP.LT.AND UP0, UPT, UR40, 0x1, UPT ;  /* 0x000000012800788c */ /* 0x000fc8000bf01270 */
[----:B------:R-:W-:-:S06]  /*1780*/  USEL UR4, UR40, 0x1, UP0 ;  /* 0x0000000128047887 */ /* 0x000fcc0008000000 */
[----:B--23--:R-:W-:Y:S01]  /*1790*/  IMAD.U32 R0, RZ, RZ, UR4 ;  /* 0x00000004ff007e24 */ /* 0x00cfe2000f8e00ff */
[----:B------:R-:W-:Y:S05]  /*17a0*/  WARPSYNC.ALL ;  /* 0x0000000000007948 */ /* 0x000fea0003800000 */
[----:B------:R-:W-:-:S04]  /*17b0*/  IADD3 R0, -R0, UR40, RZ ;  /* 0x0000002800007c10 */ /* 0x000fc8000fffe1ff */
[----:B------:R-:W-:Y:S01]  /*17c0*/  ISETP.GE.AND P1, PT, R0, 0x1, PT ;  /* 0x000000010000780c */ /* 0x000fe20003f26270 */
[----:B------:R-:W-:Y:S01]  /*17d0*/  UIADD3 UR4, UR42, 0x2e280, URZ ;  /* 0x0002e2802a047890 */ /* 0x000fe2000fffe03f */
[----:B------:R-:W-:Y:S01]  /*17e0*/  WARPGROUP.ARRIVE ;  /* 0x00000000000079c5 */ /* 0x000fe20000000000 */
[----:B------:R-:W-:Y:S02]  /*17f0*/  ULEA UR8, UR39, UR41, 0x9 ;  /* 0x0000002927087291 */ /* 0x000fe4000f8e483f */
[----:B------:R-:W-:Y:S01]  /*1800*/  USHF.R.U32.HI UR4, URZ, 0x4, UR4 ;  /* 0x000000043f047899 */ /* 0x000fe20008011604 */
[----:B------:R-:W-:Y:S01]  /*1810*/  UMOV UR9, 0xc0000010 ;  /* 0xc000001000097882 */ /* 0x000fe20000000000 */
[----:B------:R-:W-:Y:S02]  /*1820*/  UMOV UR11, 0xc0000010 ;  /* 0xc0000010000b7882 */ /* 0x000fe40000000000 */
[----:B------:R-:W-:Y:S01]  /*1830*/  ULOP3.LUT UR4, UR4, 0x3fff, URZ, 0xc0, !UPT ;  /* 0x00003fff04047892 */ /* 0x000fe2000f8ec03f */
[----:B------:R-:W-:Y:S01]  /*1840*/  UMOV UR16, UR8 ;  /* 0x0000000800107c82 */ /* 0x000fe20008000000 */
[----:B------:R-:W-:-:S02]  /*1850*/  UMOV UR17, UR9 ;  /* 0x0000000900117c82 */ /* 0x000fc40008000000 */
[----:B------:R-:W-:Y:S01]  /*1860*/  ULOP3.LUT UR4, UR4, 0x10000, URZ, 0xfc, !UPT ;  /* 0x0001000004047892 */ /* 0x000fe2000f8efc3f */
[----:B------:R-:W-:Y:S01]  /*1870*/  UMOV UR19, 0xc0000010 ;  /* 0xc000001000137882 */ /* 0x000fe20000000000 */
[----:B------:R-:W-:Y:S02]  /*1880*/  UMOV UR12, UR8 ;  /* 0x00000008000c7c82 */ /* 0x000fe40008000000 */
[----:B------:R-:W-:Y:S01]  /*1890*/  UIMAD UR10, UR39, 0x60, UR4 ;  /* 0x00000060270a78a4 */ /* 0x000fe2000f8e0204 */
[----:B------:R-:W-:Y:S01]  /*18a0*/  UMOV UR13, UR9 ;  /* 0x00000009000d7c82 */ /* 0x000fe20008000000 */
[----:B------:R-:W-:Y:S02]  /*18b0*/  UMOV UR15, 0xc0000010 ;  /* 0xc0000010000f7882 */ /* 0x000fe40000000000 */
[----:B------:R-:W-:Y:S02]  /*18c0*/  UIADD3 UR18, UR10, 0x20, URZ ;  /* 0x000000200a127890 */ /* 0x000fe4000fffe03f */
[----:B------:R-:W-:-:S02]  /*18d0*/  UIADD3 UR14, UR10, 0x40, URZ ;  /* 0x000000400a0e7890 */ /* 0x000fc4000fffe03f */
[----:B------:R-:W-:Y:S02]  /*18e0*/  UIADD3 UR5, UR8, 0x100, URZ ;  /* 0x0000010008057890 */ /* 0x000fe4000fffe03f */
[----:B------:R-:W-:Y:S03]  /*18f0*/  IGMMA.64x16x32.S8.S8 R64, gdesc[UR8], RZ, !UPT, gsb0 ;  /* 0x00600000084079f1 */ /* 0x000fe6000c0410ff */
[----:B------:R-:W-:Y:S02]  /*1900*/  WARPGROUP.DEPBAR.LE gsb0, 0x0 ;  /* 0x00008000000079c5 */ /* 0x000fe40000010000 */
[----:B------:R-:W-:-:S06]  /*1910*/  WARPGROUP.ARRIVE ;  /* 0x00000000000079c5 */ /* 0x000fcc0000000000 */
[----:B------:R-:W-:Y:S03]  /*1920*/  IGMMA.64x16x32.S8.S8 R48, gdesc[UR16], RZ, !UPT, gsb0 ;  /* 0x00600000103079f1 */ /* 0x000fe6000c0410ff */
[----:B------:R-:W-:Y:S02]  /*1930*/  WARPGROUP.DEPBAR.LE gsb0, 0x0 ;  /* 0x00008000000079c5 */ /* 0x000fe40000010000 */
[----:B------:R-:W-:-:S06]  /*1940*/  WARPGROUP.ARRIVE ;  /* 0x00000000000079c5 */ /* 0x000fcc0000000000 */
[----:B------:R-:W-:Y:S01]  /*1950*/  IGMMA.64x16x32.S8.S8 R32, gdesc[UR12], RZ, !UPT, gsb0 ;  /* 0x006000000c2079f1 */ /* 0x000fe2000c0410ff */
[----:B------:R-:W-:Y:S01]  /*1960*/  UMOV UR12, UR5 ;  /* 0x00000005000c7c82 */ /* 0x000fe20008000000 */
[----:B------:R-:W-:Y:S01]  /*1970*/  UMOV UR13, 0xc0000010 ;  /* 0xc0000010000d7882 */ /* 0x000fe20000000000 */
[----:B------:R-:W-:Y:S01]  /*1980*/  UMOV UR16, UR12 ;  /* 0x0000000c00107c82 */ /* 0x000fe20008000000 */
[----:B------:R-:W-:Y:S01]  /*1990*/  UMOV UR17, UR13 ;  /* 0x0000000d00117c82 */ /* 0x000fe20008000000 */
[----:B------:R-:W-:Y:S01]  /*19a0*/  UMOV UR8, UR12 ;  /* 0x0000000c00087c82 */ /* 0x000fe20008000000 */
[----:B------:R-:W-:Y:S01]  /*19b0*/  UMOV UR9, UR13 ;  /* 0x0000000d00097c82 */ /* 0x000fe20008000000 */
[----:B------:R-:W-:Y:S02]  /*19c0*/  WARPGROUP.DEPBAR.LE gsb0, 0x0 ;  /* 0x00008000000079c5 */ /* 0x000fe40000010000 */
[----:B------:R-:W-:-:S06]  /*19d0*/  WARPGROUP.ARRIVE ;  /* 0x00000000000079c5 */ /* 0x000fcc0000000000 */
[----:B------:R-:W-:Y:S03]  /*19e0*/  IGMMA.64x16x32.S8.S8 R24, gdesc[UR12], RZ, !UPT, gsb0 ;  /* 0x006000000c1879f1 */ /* 0x000fe6000c0410ff */
[----:B------:R-:W-:Y:S02]  /*19f0*/  WARPGROUP.DEPBAR.LE gsb0, 0x0 ;  /* 0x00008000000079c5 */ /* 0x000fe40000010000 */
[----:B------:R-:W-:-:S06]  /*1a00*/  WARPGROUP.ARRIVE ;  /* 0x00000000000079c5 */ /* 0x000fcc0000000000 */
[----:B------:R-:W-:Y:S03]  /*1a10*/  IGMMA.64x16x32.S8.S8 R40, gdesc[UR16], RZ, !UPT, gsb0 ;  /* 0x00600000102879f1 */ /* 0x000fe6000c0410ff */
[----:B------:R-:W-:Y:S02]  /*1a20*/  WARPGROUP.DEPBAR.LE gsb0, 0x0 ;  /* 0x00008000000079c5 */ /* 0x000fe40000010000 */
[----:B------:R-:W-:-:S06]  /*1a30*/  WARPGROUP.ARRIVE ;  /* 0x00000000000079c5 */ /* 0x000fcc0000000000 */
[----:B------:R-:W-:Y:S03]  /*1a40*/  IGMMA.64x16x32.S8.S8 R56, gdesc[UR8], RZ, !UPT, gsb0 ;  /* 0x00600000083879f1 */ /* 0x000fe6000c0410ff */
[----:B------:R-:W-:Y:S02]  /*1a50*/  WARPGROUP.DEPBAR.LE gsb0, 0x0 ;  /* 0x00008000000079c5 */ /* 0x000fe40000010000 */
[----:B------:R-:W-:Y:S05]  /*1a60*/  @!P1 BRA `(.L_x_23) ;  /* 0x0000000400389947 */ /* 0x000fea0003800000 */
[----:B------:R-:W-:Y:S02]  /*1a70*/  UIADD3 UR5, UR39, 0x1, URZ ;  /* 0x0000000127057890 */ /* 0x000fe4000fffe03f */
[----:B------:R-:W-:Y:S02]  /*1a80*/  IMAD.U32 R3, RZ, RZ, UR39 ;  /* 0x00000027ff037e24 */ /* 0x000fe4000f8e00ff */
[----:B------:R-:W-:-:S04]  /*1a90*/  UISETP.NE.AND UP0, UPT, UR5, 0x17, UPT ;  /* 0x000000170500788c */ /* 0x000fc8000bf05270 */
[----:B------:R-:W-:Y:S02]  /*1aa0*/  USEL UR6, URZ, 0x1, UP0 ;  /* 0x000000013f067887 */ /* 0x000fe40008000000 */
[----:B------:R-:W-:Y:S02]  /*1ab0*/  USEL UR5, UR5, URZ, UP0 ;  /* 0x0000003f05057287 */ /* 0x000fe40008000000 */
[----:B------:R-:W-:-:S06]  /*1ac0*/  ULOP3.LUT UR6, UR38, UR6, URZ, 0x3c, !UPT ;  /* 0x0000000626067292 */ /* 0x000fcc000f8e3c3f */
[----:B------:R-:W-:-:S07]  /*1ad0*/  IMAD.U32 R6, RZ, RZ, UR6 ;  /* 0x00000006ff067e24 */ /* 0x000fce000f8e00ff */
.L_x_30:
[----:B------:R-:W-:Y:S05]  /*1ae0*/  @!P0 BRA `(.L_x_24) ;  /* 0x0000000000048947 */ /* 0x000fea0003800000 */
[----:B------:R-:W-:Y:S01]  /*1af0*/  BPT.TRAP 0x1 ;  /* 0x000000040000795c */ /* 0x000fe20000300000 */
.L_x_24:
[----:B------:R-:W2:Y:S01]  /*1b00*/  S2UR UR7, SR_CgaCtaId ;  /* 0x00000000000779c3 */ /* 0x000ea20000008800 */
[----:B------:R-:W-:Y:S01]  /*1b10*/  UMOV UR6, 0x400 ;  /* 0x0000040000067882 */ /* 0x000fe20000000000 */
[----:B01----:R-:W-:Y:S01]  /*1b20*/  SHF.L.U32 R4, R6, 0x1f, RZ ;  /* 0x0000001f06047819 */ /* 0x003fe200000006ff */
[----:B--2---:R-:W-:-:S04]  /*1b30*/  ULEA UR7, UR7, UR6, 0x18 ;  /* 0x0000000607077291 */ /* 0x004fc8000f8ec03f */
[----:B------:R-:W-:-:S09]  /*1b40*/  ULEA UR6, UR5, UR7, 0x3 ;  /* 0x0000000705067291 */ /* 0x000fd2000f8e183f */
[----:B------:R0:W1:Y:S01]  /*1b50*/  SYNCS.PHASECHK.TRANS64.TRYWAIT P1, [UR6], R4 ;  /* 0x00000004ff0075a7 */ /* 0x0000620008020146 */
[----:B------:R-:W-:Y:S05]  /*1b60*/  @!P0 BRA `(.L_x_25) ;  /* 0x0000000000048947 */ /* 0x000fea0003800000 */
[----:B------:R-:W-:Y:S01]  /*1b70*/  BPT.TRAP 0x1 ;  /* 0x000000040000795c */ /* 0x000fe20000300000 */
.L_x_25:
[----:B-1----:R-:W-:Y:S05]  /*1b80*/  @P1 BRA `(.L_x_26) ;  /* 0x0000000000081947 */ /* 0x002fea0003800000 */
[----:B------:R-:W1:Y:S02]  /*1b90*/  SYNCS.PHASECHK.TRANS64.TRYWAIT P1, [UR6], R4 ;  /* 0x00000004ff0075a7 */ /* 0x000e640008020146 */
[----:B-1----:R-:W-:Y:S05]  /*1ba0*/  @!P1 BRA `(.L_x_27) ;  /* 0x0000005400cc9947 */ /* 0x002fea0003800000 */
.L_x_26:
[----:B------:R-:W-:Y:S01]  /*1bb0*/  ULEA UR8, UR5, UR41, 0x9 ;  /* 0x0000002905087291 */ /* 0x000fe2000f8e483f */
[----:B------:R-:W-:Y:S01]  /*1bc0*/  WARPGROUP.ARRIVE ;  /* 0x00000000000079c5 */ /* 0x000fe20000000000 */
[----:B------:R-:W-:Y:S01]  /*1bd0*/  UIMAD UR10, UR5, 0x60, UR4 ;  /* 0x00000060050a78a4 */ /* 0x000fe2000f8e0204 */
[----:B------:R-:W-:Y:S01]  /*1be0*/  UMOV UR9, 0xc0000010 ;  /* 0xc000001000097882 */ /* 0x000fe20000000000 */
[----:B------:R-:W-:Y:S02]  /*1bf0*/  UMOV UR11, 0xc0000010 ;  /* 0xc0000010000b7882 */ /* 0x000fe40000000000 */
[----:B------:R-:W-:Y:S01]  /*1c00*/  UIADD3 UR14, UR10, 0x20, URZ ;  /* 0x000000200a0e7890 */ /* 0x000fe2000fffe03f */
[----:B------:R-:W-:Y:S01]  /*1c10*/  UMOV UR12, UR8 ;  /* 0x00000008000c7c82 */ /* 0x000fe20008000000 */
[----:B------:R-:W-:Y:S01]  /*1c20*/  UMOV UR13, UR9 ;  /* 0x00000009000d7c82 */ /* 0x000fe20008000000 */
[----:B------:R-:W-:Y:S02]  /*1c30*/  UMOV UR15, 0xc0000010 ;  /* 0xc0000010000f7882 */ /* 0x000fe40000000000 */
[----:B------:R-:W-:Y:S01]  /*1c40*/  IGMMA.64x16x32.S8.S8 R64, gdesc[UR8], R64, gsb0 ;  /* 0x00600000084079f1 */ /* 0x000fe20008041040 */
[----:B------:R-:W-:Y:S01]  /*1c50*/  UIADD3 UR18, UR10, 0x40, URZ ;  /* 0x000000400a127890 */ /* 0x000fe2000fffe03f */
[----:B------:R-:W-:Y:S01]  /*1c60*/  UMOV UR16, UR8 ;  /* 0x0000000800107c82 */ /* 0x000fe20008000000 */
[----:B------:R-:W-:Y:S01]  /*1c70*/  UMOV UR17, UR9 ;  /* 0x0000000900117c82 */ /* 0x000fe20008000000 */
[----:B------:R-:W-:Y:S01]  /*1c80*/  UMOV UR19, 0xc0000010 ;  /* 0xc000001000137882 */ /* 0x000fe20000000000 */
[----:B------:R-:W-:Y:S01]  /*1c90*/  UIADD3 UR6, UR8, 0x100, URZ ;  /* 0x0000010008067890 */ /* 0x000fe2000fffe03f */
[----:B------:R-:W-:-:S02]  /*1ca0*/  WARPGROUP.DEPBAR.LE gsb0, 0x0 ;  /* 0x00008000000079c5 */ /* 0x000fc40000010000 */
[----:B------:R-:W-:-:S06]  /*1cb0*/  WARPGROUP.ARRIVE ;  /* 0x00000000000079c5 */ /* 0x000fcc0000000000 */
[----:B------:R-:W-:Y:S03]  /*1cc0*/  IGMMA.64x16x32.S8.S8 R48, gdesc[UR12], R48, gsb0 ;  /* 0x006000000c3079f1 */ /* 0x000fe60008041030 */
[----:B------:R-:W-:Y:S02]  /*1cd0*/  WARPGROUP.DEPBAR.LE gsb0, 0x0 ;  /* 0x00008000000079c5 */ /* 0x000fe40000010000 */
[----:B------:R-:W-:-:S06]  /*1ce0*/  WARPGROUP.ARRIVE ;  /* 0x00000000000079c5 */ /* 0x000fcc0000000000 */
[----:B------:R-:W-:Y:S01]  /*1cf0*/  IGMMA.64x16x32.S8.S8 R32, gdesc[UR16], R32, gsb0 ;  /* 0x00600000102079f1 */ /* 0x000fe20008041020 */
        /* <DEDUP_REMOVED lines=8> */
[----:B------:R-:W-:Y:S03]  /*1d80*/  IGMMA.64x16x32.S8.S8 R24, gdesc[UR16], R24, gsb0 ;  /* 0x00600000101879f1 */ /* 0x000fe60008041018 */
[----:B------:R-:W-:Y:S02]  /*1d90*/  WARPGROUP.DEPBAR.LE gsb0, 0x0 ;  /* 0x00008000000079c5 */ /* 0x000fe40000010000 */
[----:B------:R-:W-:-:S06]  /*1da0*/  WARPGROUP.ARRIVE ;  /* 0x00000000000079c5 */ /* 0x000fcc0000000000 */
[----:B------:R-:W-:Y:S03]  /*1db0*/  IGMMA.64x16x32.S8.S8 R40, gdesc[UR12], R40, gsb0 ;  /* 0x006000000c2879f1 */ /* 0x000fe60008041028 */
[----:B------:R-:W-:Y:S02]  /*1dc0*/  WARPGROUP.DEPBAR.LE gsb0, 0x0 ;  /* 0x00008000000079c5 */ /* 0x000fe40000010000 */
[----:B------:R-:W-:-:S06]  /*1dd0*/  WARPGROUP.ARRIVE ;  /* 0x00000000000079c5 */ /* 0x000fcc0000000000 */
[----:B------:R-:W-:Y:S03]  /*1de0*/  IGMMA.64x16x32.S8.S8 R56, gdesc[UR8], R56, gsb0 ;  /* 0x00600000083879f1 */ /* 0x000fe60008041038 */
[----:B------:R-:W-:Y:S02]  /*1df0*/  WARPGROUP.DEPBAR.LE gsb0, 0x0 ;  /* 0x00008000000079c5 */ /* 0x000fe40000010000 */
[----:B------:R-:W-:Y:S05]  /*1e00*/  @!P0 BRA `(.L_x_28) ;  /* 0x0000000000048947 */ /* 0x000fea0003800000 */
[----:B------:R-:W-:Y:S01]  /*1e10*/  BPT.TRAP 0x1 ;  /* 0x000000040000795c */ /* 0x000fe20000300000 */
.L_x_28:
[----:B------:R-:W-:-:S13]  /*1e20*/  ISETP.NE.AND P1, PT, R23, RZ, PT ;  /* 0x000000ff1700720c */ /* 0x000fda0003f25270 */
[----:B01----:R-:W-:-:S05]  /*1e30*/  @P1 LEA R4, R3, UR7, 0x3 ;  /* 0x0000000703041c11 */ /* 0x003fca000f8e18ff */
[----:B------:R-:W-:-:S05]  /*1e40*/  @P1 VIADD R5, R4, 0xb8 ;  /* 0x000000b804051836 */ /* 0x000fca0000000000 */
[----:B------:R-:W-:-:S04]  /*1e50*/  @P1 PRMT R5, R22, 0x654, R5 ;  /* 0x0000065416051816 */ /* 0x000fc80000000005 */
[----:B------:R0:W-:Y:S01]  /*1e60*/  @P1 SYNCS.ARRIVE.TRANS64.RED.A1T0 RZ, [R5+URZ], RZ ;  /* 0x000000ff05ff19a7 */ /* 0x0001e2000810043f */
[----:B------:R-:W-:-:S13]  /*1e70*/  ISETP.GT.U32.AND P1, PT, R19, 0x1, PT ;  /* 0x000000011300780c */ /* 0x000fda0003f24070 */
[----:B0-----:R-:W-:Y:S05]  /*1e80*/  @P1 BRA `(.L_x_29) ;  /* 0x0000000000041947 */ /* 0x001fea0003800000 */
[----:B------:R-:W-:Y:S01]  /*1e90*/  BPT.TRAP 0x1 ;  /* 0x000000040000795c */ /* 0x000fe20000300000 */
.L_x_29:
[----:B------:R-:W-:Y:S01]  /*1ea0*/  UIADD3 UR5, UR5, 0x1, URZ ;  /* 0x0000000105057890 */ /* 0x000fe2000fffe03f */
[C---:B------:R-:W-:Y:S01]  /*1eb0*/  ISETP.GT.AND P2, PT, R0.reuse, 0x1, PT ;  /* 0x000000010000780c */ /* 0x040fe20003f44270 */
[----:B------:R-:W-:Y:S02]  /*1ec0*/  VIADD R3, R3, 0x1 ;  /* 0x0000000103037836 */ /* 0x000fe40000000000 */
[----:B------:R-:W-:Y:S01]  /*1ed0*/  UISETP.NE.AND UP0, UPT, UR5, 0x17, UPT ;  /* 0x000000170500788c */ /* 0x000fe2000bf05270 */
[----:B------:R-:W-:Y:S02]  /*1ee0*/  VIADD R0, R0, 0xffffffff ;  /* 0xffffffff00007836 */ /* 0x000fe40000000000 */
[C---:B------:R-:W-:Y:S01]  /*1ef0*/  ISETP.NE.AND P1, PT, R3.reuse, 0x17, PT ;  /* 0x000000170300780c */ /* 0x040fe20003f25270 */
[----:B------:R-:W-:Y:S02]  /*1f00*/  USEL UR6, URZ, 0x1, UP0 ;  /* 0x000000013f067887 */ /* 0x000fe40008000000 */
[----:B------:R-:W-:Y:S01]  /*1f10*/  USEL UR5, UR5, URZ, UP0 ;  /* 0x0000003f05057287 */ /* 0x000fe20008000000 */
[----:B------:R-:W-:-:S03]  /*1f20*/  SEL R3, R3, RZ, P1 ;  /* 0x000000ff03037207 */ /* 0x000fc60000800000 */
[----:B------:R-:W-:Y:S01]  /*1f30*/  LOP3.LUT R6, R6, UR6, RZ, 0x3c, !PT ;  /* 0x0000000606067c12 */ /* 0x000fe2000f8e3cff */
[----:B------:R-:W-:Y:S07]  /*1f40*/  @P2 BRA `(.L_x_30) ;  /* 0xfffffff800e42947 */ /* 0x000fee000383ffff */
.L_x_23:
[----:B------:R-:W2:Y:S02]  /*1f50*/  LDC R0, c[0x0][0x28c] ;  /* 0x0000a300ff007b82 */ /* 0x000ea40000000800 */
[----:B--2---:R-:W-:-:S13]  /*1f60*/  ISETP.GE.AND P1, PT, R0, 0x1, PT ;  /* 0x000000010000780c */ /* 0x004fda0003f26270 */
[----:B------:R-:W-:Y:S05]  /*1f70*/  @!P1 BRA `(.L_x_31) ;  /* 0x00000000005c9947 */ /* 0x000fea0003800000 */
[----:B------:R-:W-:Y:S05]  /*1f80*/  @!P0 BRA `(.L_x_32) ;  /* 0x0000000000048947 */ /* 0x000fea0003800000 */
[----:B------:R-:W-:Y:S01]  /*1f90*/  BPT.TRAP 0x1 ;  /* 0x000000040000795c */ /* 0x000fe20000300000 */
.L_x_32:
[----:B------:R-:W-:Y:S01]  /*1fa0*/  ISETP.NE.AND P0, PT, R23, RZ, PT ;  /* 0x000000ff1700720c */ /* 0x000fe20003f05270 */
[----:B------:R-:W-:Y:S01]  /*1fb0*/  BSSY B0, `(.L_x_33) ;  /* 0x0000011000007945 */ /* 0x000fe20003800000 */
[----:B------:R-:W-:-:S11]  /*1fc0*/  ISETP.GT.U32.AND P1, PT, R19, 0x1, PT ;  /* 0x000000011300780c */ /* 0x000fd60003f24070 */
[----:B------:R-:W-:Y:S05]  /*1fd0*/  @!P0 BRA `(.L_x_34) ;  /* 0x0000000000388947 */ /* 0x000fea0003800000 */
[----:B------:R-:W2:Y:S01]  /*1fe0*/  S2UR UR7, SR_CgaCtaId ;  /* 0x00000000000779c3 */ /* 0x000ea20000008800 */
[----:B------:R-:W-:-:S04]  /*1ff0*/  UISETP.LT.AND UP0, UPT, UR40, 0x1, UPT ;  /* 0x000000012800788c */ /* 0x000fc8000bf01270 */
[----:B------:R-:W-:-:S04]  /*2000*/  USEL UR6, UR40, 0x1, UP0 ;  /* 0x0000000128067887 */ /* 0x000fc80008000000 */
[----:B------:R-:W-:-:S04]  /*2010*/  UIADD3 UR6, UR39, UR40, -UR6 ;  /* 0x0000002827067290 */ /* 0x000fc8000fffe806 */
[----:B------:R-:W-:-:S04]  /*2020*/  UIMAD.WIDE.U32 UR4, UR6, -0x4de9bd37, URZ ;  /* 0xb21642c9060478a5 */ /* 0x000fc8000f8e003f */
[----:B------:R-:W-:-:S03]  /*2030*/  USHF.R.U32.HI UR4, URZ, 0x4, UR5 ;  /* 0x000000043f047899 */ /* 0x000fc60008011605 */
[----:B------:R-:W-:Y:S01]  /*2040*/  UMOV UR5, 0x400 ;  /* 0x0000040000057882 */ /* 0x000fe20000000000 */
[----:B------:R-:W-:Y:S02]  /*2050*/  UIMAD UR6, UR4, -0x17, UR6 ;  /* 0xffffffe9040678a4 */ /* 0x000fe4000f8e0206 */
[----:B--2---:R-:W-:-:S04]  /*2060*/  ULEA UR5, UR7, UR5, 0x18 ;  /* 0x0000000507057291 */ /* 0x004fc8000f8ec03f */
[----:B------:R-:W-:-:S04]  /*2070*/  ULEA UR6, UR6, UR5, 0x3 ;  /* 0x0000000506067291 */ /* 0x000fc8000f8e183f */
[----:B------:R-:W-:-:S06]  /*2080*/  UIADD3 UR6, UR6, 0xb8, URZ ;  /* 0x000000b806067890 */ /* 0x000fcc000fffe03f */
[----:B------:R-:W-:-:S05]  /*2090*/  IMAD.U32 R3, RZ, RZ, UR6 ;  /* 0x00000006ff037e24 */ /* 0x000fca000f8e00ff */
[----:B------:R-:W-:-:S04]  /*20a0*/  PRMT R0, R22, 0x654, R3 ;  /* 0x0000065416007816 */ /* 0x000fc80000000003 */
[----:B------:R2:W-:Y:S03]  /*20b0*/  SYNCS.ARRIVE.TRANS64.RED.A1T0 RZ, [R0+URZ], RZ ;  /* 0x000000ff00ff79a7 */ /* 0x0005e6000810043f */
.L_x_34:
[----:B------:R-:W-:Y:S05]  /*20c0*/  BSYNC B0 ;  /* 0x0000000000007941 */ /* 0x000fea0003800000 */
.L_x_33:
[----:B------:R-:W-:Y:S05]  /*20d0*/  @P1 BRA `(.L_x_31) ;  /* 0x0000000000041947 */ /* 0x000fea0003800000 */
[----:B------:R-:W-:Y:S01]  /*20e0*/  BPT.TRAP 0x1 ;  /* 0x000000040000795c */ /* 0x000fe20000300000 */
.L_x_31:
[----:B------:R-:W3:Y:S01]  /*20f0*/  LDC R7, c[0x0][0x288] ;  /* 0x0000a200ff077b82 */ /* 0x000ee20000000800 */
[--C-:B--2---:R-:W-:Y:S01]  /*2100*/  SHF.R.U32.HI R0, RZ, 0x2, R18.reuse ;  /* 0x00000002ff007819 */ /* 0x104fe20000011612 */
[----:B------:R-:W-:Y:S01]  /*2110*/  IMAD R77, R77, 0x30, RZ ;  /* 0x000000304d4d7824 */ /* 0x000fe200078e02ff */
[----:B01----:R-:W-:Y:S01]  /*2120*/  SHF.R.U32.HI R5, RZ, 0x7, R18 ;  /* 0x00000007ff057819 */ /* 0x003fe20000011612 */
[----:B------:R-:W-:Y:S01]  /*2130*/  UIADD3 UR39, UR40, UR39, URZ ;  /* 0x0000002728277290 */ /* 0x000fe2000fffe03f */
[----:B------:R-:W-:Y:S01]  /*2140*/  LOP3.LUT R3, R0, 0x7, RZ, 0xc0, !PT ;  /* 0x0000000700037812 */ /* 0x000fe200078ec0ff */
[C---:B------:R-:W-:Y:S01]  /*2150*/  IMAD.SHL.U32 R12, R18.reuse, 0x2, RZ ;  /* 0x00000002120c7824 */ /* 0x040fe200078e00ff */
[----:B------:R-:W-:Y:S01]  /*2160*/  LOP3.LUT R0, R5, 0x1, RZ, 0xc0, !PT ;  /* 0x0000000105007812 */ /* 0x000fe200078ec0ff */
[----:B------:R-:W-:Y:S01]  /*2170*/  UISETP.GT.U32.AND UP0, UPT, UR39, 0x16, UPT ;  /* 0x000000162700788c */ /* 0x000fe2000bf04070 */
[----:B------:R-:W-:Y:S01]  /*2180*/  LOP3.LUT R4, R18, 0x60, RZ, 0xc0, !PT ;  /* 0x0000006012047812 */ /* 0x000fe200078ec0ff */
[----:B------:R-:W-:Y:S01]  /*2190*/  ULDC UR7, c[0x0][0x284] ;  /* 0x0000a10000077ab9 */ /* 0x000fe20000000800 */
[----:B------:R-:W-:Y:S01]  /*21a0*/  UISETP.GE.U32.AND UP1, UPT, UR40, 0x17, UPT ;  /* 0x000000172800788c */ /* 0x000fe2000bf26070 */
[----:B------:R-:W-:Y:S01]  /*21b0*/  IMAD.SHL.U32 R8, R0, 0x40, RZ ;  /* 0x0000004000087824 */ /* 0x000fe200078e00ff */
[----:B------:R-:W-:Y:S01]  /*21c0*/  SHF.R.U32.HI R6, RZ, 0x1, R4 ;  /* 0x00000001ff067819 */ /* 0x000fe20000011604 */
[----:B------:R-:W-:Y:S01]  /*21d0*/  UISETP.LT.U32.AND UP0, UPT, UR40, 0x17, UP0 ;  /* 0x000000172800788c */ /* 0x000fe20008701070 */
[----:B------:R-:W-:Y:S01]  /*21e0*/  LOP3.LUT R4, R18, 0x3, RZ, 0xc0, !PT ;  /* 0x0000000312047812 */ /* 0x000fe200078ec0ff */
[----:B------:R-:W-:Y:S01]  /*21f0*/  ULDC.64 UR8, c[0x0][0x5d0] ;  /* 0x0001740000087ab9 */ /* 0x000fe20000000a00 */
[--C-:B------:R-:W-:Y:S01]  /*2200*/  IADD3 R5, RZ, -R6, -R3.reuse ;  /* 0x80000006ff057210 */ /* 0x100fe20007ffe803 */
[----:B------:R-:W-:Y:S01]  /*2210*/  UIMAD.WIDE.U32 UR4, UR39, -0x4de9bd37, URZ ;  /* 0xb21642c9270478a5 */ /* 0x000fe2000f8e003f */
[----:B------:R-:W-:Y:S01]  /*2220*/  LOP3.LUT R3, R8, 0x40, R3, 0xe2, !PT ;  /* 0x0000004008037812 */ /* 0x000fe200078ee203 */
[----:B------:R-:W-:Y:S01]  /*2230*/  USEL UR6, URZ, 0x1, !UP0 ;  /* 0x000000013f067887 */ /* 0x000fe2000c000000 */
[----:B------:R-:W-:Y:S01]  /*2240*/  SHF.R.S32.HI R14, RZ, 0x1f, R75 ;  /* 0x0000001fff0e7819 */ /* 0x000fe2000001144b */
[----:B------:R-:W-:Y:S01]  /*2250*/  IMAD R0, R0, -0x40, R5 ;  /* 0xffffffc000007824 */ /* 0x000fe200078e0205 */
[C---:B------:R-:W-:Y:S01]  /*2260*/  LOP3.LUT R12, R77.reuse, 0x6, R12, 0xf8, !PT ;  /* 0x000000064d0c7812 */ /* 0x040fe200078ef80c */
[----:B---3--:R-:W-:Y:S01]  /*2270*/  IMAD R8, R4, -0x2, R7 ;  /* 0xfffffffe04087824 */ /* 0x008fe200078e0207 */
[----:B------:R-:W-:Y:S01]  /*2280*/  ISETP.GE.AND P0, PT, R77, R7, PT ;  /* 0x000000074d00720c */ /* 0x000fe20003f06270 */
[----:B------:R-:W-:Y:S01]  /*2290*/  IMAD.SHL.U32 R7, R76, 0x100, RZ ;  /* 0x000001004c077824 */ /* 0x000fe200078e00ff */
[----:B------:R-:W-:Y:S01]  /*22a0*/  SHF.R.S32.HI R13, RZ, 0x1f, R12 ;  /* 0x0000001fff0d7819 */ /* 0x000fe2000001140c */
[----:B------:R-:W-:Y:S01]  /*22b0*/  IMAD R4, R14, UR8, RZ ;  /* 0x000000080e047c24 */ /* 0x000fe2000f8e02ff */
[----:B------:R-:W-:Y:S01]  /*22c0*/  USHF.R.U32.HI UR4, URZ, 0x4, UR5 ;  /* 0x000000043f047899 */ /* 0x000fe20008011605 */
[----:B------:R-:W-:Y:S01]  /*22d0*/  IMAD.WIDE R20, R76, 0x100, RZ ;  /* 0x000001004c147825 */ /* 0x000fe200078e02ff */
[C---:B------:R-:W-:Y:S01]  /*22e0*/  ISETP.GE.OR P0, PT, R7.reuse, UR7, P0 ;  /* 0x0000000707007c0c */ /* 0x040fe20008706670 */
[----:B------:R-:W-:Y:S01]  /*22f0*/  ULOP3.LUT UR38, UR38, UR6, URZ, 0x3c, !UPT ;  /* 0x0000000626267292 */ /* 0x000fe2000f8e3c3f */
[----:B------:R-:W-:Y:S01]  /*2300*/  IADD3 R82, -R7, UR7, R0 ;  /* 0x0000000707527c10 */ /* 0x000fe2000fffe100 */
[C---:B------:R-:W-:Y:S01]  /*2310*/  IMAD R9, R75.reuse, UR9, R4 ;  /* 0x000000094b097c24 */ /* 0x040fe2000f8e0204 */
[----:B------:R-:W-:Y:S01]  /*2320*/  UIMAD UR39, UR4, -0x17, UR39 ;  /* 0xffffffe9042778a4 */ /* 0x000fe2000f8e0227 */
[----:B------:R-:W-:Y:S01]  /*2330*/  IMAD.WIDE.U32 R4, R75, UR8, R12 ;  /* 0x000000084b047c25 */ /* 0x000fe2000f8e000c */
[----:B------:R-:W-:Y:S01]  /*2340*/  @UP1 ULOP3.LUT UR38, UR38, 0x1, UR4, 0x78, !UPT ;  /* 0x0000000126261892 */ /* 0x000fe2000f8e7804 */
[----:B------:R-:W-:-:S02]  /*2350*/  LOP3.LUT R91, R20, R3, R6, 0xfe, !PT ;  /* 0x00000003145b7212 */ /* 0x000fc400078efe06 */
[----:B------:R-:W-:Y:S02]  /*2360*/  IMAD.IADD R5, R5, 0x1, R9 ;  /* 0x0000000105057824 */ /* 0x000fe400078e0209 */
[----:B------:R-:W-:Y:S02]  /*2370*/  IMAD.IADD R3, R8, 0x1, -R77 ;  /* 0x0000000108037824 */ /* 0x000fe400078e0a4d */
[----:B------:R-:W-:Y:S01]  /*2380*/  IMAD.MOV.U32 R0, RZ, RZ, -0x1 ;  /* 0xffffffffff007424 */ /* 0x000fe200078e00ff */
[----:B------:R-:W-:Y:S06]  /*2390*/  @P0 BRA `(.L_x_35) ;  /* 0x0000002400f80947 */ /* 0x000fec0003800000 */
[----:B------:R-:W0:Y:S01]  /*23a0*/  LDC.64 R10, c[0x0][0x5c8] ;  /* 0x00017200ff0a7b82 */ /* 0x000e220000000a00 */
[----:B------:R-:W-:Y:S01]  /*23b0*/  ULDC.64 UR4, c[0x0][0x5c0] ;  /* 0x0001700000047ab9 */ /* 0x000fe20000000a00 */
[----:B------:R-:W-:Y:S01]  /*23c0*/  BSSY B0, `(.L_x_35) ;  /* 0x000027b000007945 */ /* 0x000fe20003800000 */
[-C--:B0-----:R-:W-:Y:S01]  /*23d0*/  IMAD R6, R21, R10.reuse, RZ ;  /* 0x0000000a15067224 */ /* 0x081fe200078e02ff */
[----:B------:R-:W-:Y:S01]  /*23e0*/  SHF.L.U64.HI R15, R10, 0x3, R11 ;  /* 0x000000030a0f7819 */ /* 0x000fe2000001020b */
[----:B------:R-:W-:-:S04]  /*23f0*/  IMAD.WIDE.U32 R4, R91, R10, R4 ;  /* 0x0000000a5b047225 */ /* 0x000fc800078e0004 */
[----:B------:R-:W-:Y:S01]  /*2400*/  IMAD R7, R91, R11, R6 ;  /* 0x0000000b5b077224 */ /* 0x000fe200078e0206 */
[----:B------:R-:W-:Y:S01]  /*2410*/  IADD3 R4, P0, R4, UR4, RZ ;  /* 0x0000000404047c10 */ /* 0x000fe2000ff1e0ff */
[----:B------:R-:W-:Y:S02]  /*2420*/  IMAD.SHL.U32 R9, R10, 0x8, RZ ;  /* 0x000000080a097824 */ /* 0x000fe400078e00ff */
[----:B------:R-:W-:Y:S02]  /*2430*/  IMAD.IADD R7, R5, 0x1, R7 ;  /* 0x0000000105077824 */ /* 0x000fe400078e0207 */
[----:B------:R-:W-:Y:S01]  /*2440*/  IMAD R77, R11, 0x78, RZ ;  /* 0x000000780b4d7824 */ /* 0x000fe200078e02ff */
[----:B------:R-:W-:Y:S02]  /*2450*/  IADD3 R6, P1, R9, R4, RZ ;  /* 0x0000000409067210 */ /* 0x000fe40007f3e0ff */
[----:B------:R-:W-:Y:S02]  /*2460*/  IADD3.X R5, R7, UR5, RZ, P0, !PT ;  /* 0x0000000507057c10 */ /* 0x000fe400087fe4ff */
[----:B-----5:R-:W-:-:S03]  /*2470*/  ISETP.NE.AND P0, PT, R73, RZ, PT ;  /* 0x000000ff4900720c */ /* 0x020fc60003f05270 */
[----:B------:R-:W-:Y:S02]  /*2480*/  IMAD.X R7, R15, 0x1, R5, P1 ;  /* 0x000000010f077824 */ /* 0x000fe400008e0605 */
[----:B------:R-:W-:-:S04]  /*2490*/  IMAD.WIDE.U32 R10, R10, 0x78, R6 ;  /* 0x000000780a0a7825 */ /* 0x000fc800078e0006 */
[----:B------:R-:W-:Y:S01]  /*24a0*/  IMAD.IADD R11, R11, 0x1, R77 ;  /* 0x000000010b0b7824 */ /* 0x000fe200078e024d */
[----:B------:R-:W-:-:S05]  /*24b0*/  IADD3 R8, P1, R9, R10, RZ ;  /* 0x0000000a09087210 */ /* 0x000fca0007f3e0ff */
[----:B------:R-:W-:Y:S01]  /*24c0*/  IMAD.X R9, R15, 0x1, R11, P1 ;  /* 0x000000010f097824 */ /* 0x000fe200008e060b */
[----:B------:R-:W-:Y:S07]  /*24d0*/  @!P0 BRA `(.L_x_36) ;  /* 0x0000001c00548947 */ /* 0x000fee0003800000 */
[----:B------:R-:W0:Y:S01]  /*24e0*/  LDC.64 R86, c[0x0][0x5b0] ;  /* 0x00016c00ff567b82 */ /* 0x000e220000000a00 */
[----:B------:R-:W-:Y:S01]  /*24f0*/  ULDC.64 UR4, c[0x0][0x5b8] ;  /* 0x00016e0000047ab9 */ /* 0x000fe20000000a00 */
[----:B------:R-:W-:Y:S01]  /*2500*/  ISETP.GE.AND P3, PT, R82, 0x1, PT ;  /* 0x000000015200780c */ /* 0x000fe20003f66270 */
[----:B------:R-:W-:Y:S01]  /*2510*/  IMAD R14, R14, UR4, RZ ;  /* 0x000000040e0e7c24 */ /* 0x000fe2000f8e02ff */
[----:B------:R-:W-:Y:S01]  /*2520*/  BSSY B1, `(.L_x_37) ;  /* 0x000000e000017945 */ /* 0x000fe20003800000 */
[----:B------:R-:W-:Y:S01]  /*2530*/  IMAD.WIDE.U32 R80, R75, UR4, R12 ;  /* 0x000000044b507c25 */ /* 0x000fe2000f8e000c */
[----:B------:R-:W-:Y:S02]  /*2540*/  ISETP.LT.OR P1, PT, R3, 0x1, !P3 ;  /* 0x000000010300780c */ /* 0x000fe40005f21670 */
[----:B------:R-:W1:Y:S01]  /*2550*/  LDC.64 R88, c[0x0][0x5a8] ;  /* 0x00016a00ff587b82 */ /* 0x000e620000000a00 */
[----:B------:R-:W-:Y:S02]  /*2560*/  IMAD R75, R75, UR5, R14 ;  /* 0x000000054b4b7c24 */ /* 0x000fe4000f8e020e */
[----:B------:R-:W-:-:S02]  /*2570*/  IMAD.MOV.U32 R76, RZ, RZ, R80 ;  /* 0x000000ffff4c7224 */ /* 0x000fc400078e0050 */
[----:B------:R-:W-:Y:S02]  /*2580*/  IMAD.IADD R77, R81, 0x1, R75 ;  /* 0x00000001514d7824 */ /* 0x000fe400078e024b */
[-C--:B0-----:R-:W-:Y:S02]  /*2590*/  IMAD R14, R21, R86.reuse, RZ ;  /* 0x00000056150e7224 */ /* 0x081fe400078e02ff */
[----:B------:R-:W-:-:S04]  /*25a0*/  IMAD.WIDE.U32 R12, R91, R86, R76 ;  /* 0x000000565b0c7225 */ /* 0x000fc800078e004c */
[----:B------:R-:W-:Y:S01]  /*25b0*/  IMAD R85, R91, R87, R14 ;  /* 0x000000575b557224 */ /* 0x000fe200078e020e */
[----:B-1----:R-:W-:-:S04]  /*25c0*/  IADD3 R12, P0, R12, R88, RZ ;  /* 0x000000580c0c7210 */ /* 0x002fc80007f1e0ff */
[----:B------:R-:W-:Y:S01]  /*25d0*/  IADD3.X R13, R89, R13, R85, P0, !PT ;  /* 0x0000000d590d7210 */ /* 0x000fe200007fe455 */
[----:B------:R-:W-:Y:S08]  /*25e0*/  @P1 BRA `(.L_x_38) ;  /* 0x0000000000041947 */ /* 0x000ff00003800000 */
[----:B------:R0:W5:Y:S02]  /*25f0*/  LDG.E.U8 R74, desc[UR36][R12.64] ;  /* 0x000000240c4a7981 */ /* 0x000164000c1e1100 */
.L_x_38:
[----:B------:R-:W-:Y:S05]  /*2600*/  BSYNC B1 ;  /* 0x0000000000017941 */ /* 0x000fea0003800000 */
.L_x_37:
[----:B-----5:R-:W-:Y:S01]  /*2610*/  LOP3.LUT R14, R74, 0xffff, RZ, 0xc0, !PT ;  /* 0x0000ffff4a0e7812 */ /* 0x020fe200078ec0ff */
[----:B------:R-:W-:Y:S01]  /*2620*/  IMAD.SHL.U32 R78, R86, 0x8, RZ ;  /* 0x00000008564e7824 */ /* 0x000fe200078e00ff */
[----:B------:R-:W-:Y:S01]  /*2630*/  ISETP.LT.OR P4, PT, R3, 0x2, !P3 ;  /* 0x000000020300780c */ /* 0x000fe20005f81670 */
[----:B------:R-:W-:Y:S01]  /*2640*/  BSSY B1, `(.L_x_39) ;  /* 0x000000b000017945 */ /* 0x000fe20003800000 */
[----:B------:R-:W-:Y:S02]  /*2650*/  PRMT R14, R14, 0x8880, RZ ;  /* 0x000088800e0e7816 */ /* 0x000fe400000000ff */
[----:B------:R-:W-:-:S03]  /*2660*/  SHF.L.U64.HI R79, R86, 0x3, R87 ;  /* 0x00000003564f7819 */ /* 0x000fc60000010257 */
[----:B------:R-:W-:Y:S02]  /*2670*/  IMAD R75, R14, R73, RZ ;  /* 0x000000490e4b7224 */ /* 0x000fe400078e02ff */
[----:B------:R-:W-:-:S04]  /*2680*/  IMAD.WIDE.U32 R14, R91, R86, R78 ;  /* 0x000000565b0e7225 */ /* 0x000fc800078e004e */
[----:B------:R-:W-:-:S05]  /*2690*/  @!P1 IMAD R83, R64, R72, R75 ;  /* 0x0000004840539224 */ /* 0x000fca00078e024b */
[----:B------:R1:W-:Y:S01]  /*26a0*/  @!P1 STG.E.U8 desc[UR36][R4.64], R83 ;  /* 0x0000005304009986 */ /* 0x0003e2000c101124 */
[----:B------:R-:W-:Y:S05]  /*26b0*/  @P4 BRA `(.L_x_40) ;  /* 0x00000000000c4947 */ /* 0x000fea0003800000 */
[----:B------:R-:W2:Y:S02]  /*26c0*/  LDG.E.U8 R74, desc[UR36][R12.64+0x1] ;  /* 0x000001240c4a7981 */ /* 0x000ea4000c1e1100 */
[----:B--2---:R-:W-:-:S05]  /*26d0*/  PRMT R64, R74, 0x8880, RZ ;  /* 0x000088804a407816 */ /* 0x004fca00000000ff */
[----:B------:R-:W-:-:S07]  /*26e0*/  IMAD R75, R64, R73, RZ ;  /* 0x00000049404b7224 */ /* 0x000fce00078e02ff */
.L_x_40:
[----:B------:R-:W-:Y:S05]  /*26f0*/  BSYNC B1 ;  /* 0x0000000000017941 */ /* 0x000fea0003800000 */
.L_x_39:
[----:B------:R-:W-:Y:S01]  /*2700*/  @!P4 IMAD R65, R65, R72, R75 ;  /* 0x000000484141c224 */ /* 0x000fe200078e024b */
[----:B------:R-:W-:Y:S01]  /*2710*/  ISETP.GE.AND P0, PT, R82, 0x9, PT ;  /* 0x000000095200780c */ /* 0x000fe20003f06270 */
[----:B------:R-:W-:Y:S01]  /*2720*/  IMAD.IADD R15, R85, 0x1, R15 ;  /* 0x00000001550f7824 */ /* 0x000fe200078e020f */
[----:B------:R-:W-:Y:S01]  /*2730*/  IADD3 R14, P1, P2, R80, R88, R14 ;  /* 0x00000058500e7210 */ /* 0x000fe20007a3e00e */
[----:B------:R-:W-:Y:S01]  /*2740*/  BSSY B1, `(.L_x_41) ;  /* 0x000000b000017945 */ /* 0x000fe20003800000 */
[----:B------:R2:W-:Y:S01]  /*2750*/  @!P4 STG.E.U8 desc[UR36][R4.64+0x1], R65 ;  /* 0x000001410400c986 */ /* 0x0005e2000c101124 */
[----:B------:R-:W-:Y:S02]  /*2760*/  ISETP.LT.OR P4, PT, R3, 0x1, !P0 ;  /* 0x000000010300780c */ /* 0x000fe40004781670 */
[----:B------:R-:W-:Y:S02]  /*2770*/  IADD3.X R15, R77, R89, R15, P1, P2 ;  /* 0x000000594d0f7210 */ /* 0x000fe40000fe440f */
[----:B------:R-:W-:-:S02]  /*2780*/  IADD3 R91, P5, R91, 0x80, RZ ;  /* 0x000000805b5b7810 */ /* 0x000fc40007fbe0ff */
[C---:B------:R-:W-:Y:S02]  /*2790*/  ISETP.LT.OR P1, PT, R3.reuse, 0x2, !P0 ;  /* 0x000000020300780c */ /* 0x040fe40004721670 */
[----:B------:R-:W-:-:S05]  /*27a0*/  ISETP.LT.OR P2, PT, R3, 0x9, !P3 ;  /* 0x000000090300780c */ /* 0x000fca0005f41670 */
[----:B--2---:R-:W-:Y:S08]  /*27b0*/  @P4 BRA `(.L_x_42) ;  /* 0x00000000000c4947 */ /* 0x004ff00003800000 */
[----:B------:R-:W2:Y:S02]  /*27c0*/  LDG.E.U8 R74, desc[UR36][R14.64] ;  /* 0x000000240e4a7981 */ /* 0x000ea4000c1e1100 */
[----:B--2---:R-:W-:-:S05]  /*27d0*/  PRMT R64, R74, 0x8880, RZ ;  /* 0x000088804a407816 */ /* 0x004fca00000000ff */
[----:B------:R-:W-:-:S07]  /*27e0*/  IMAD R75, R64, R73, RZ ;  /* 0x00000049404b7224 */ /* 0x000fce00078e02ff */
.L_x_42:
[----:B------:R-:W-:Y:S05]  /*27f0*/  BSYNC B1 ;  /* 0x0000000000017941 */ /* 0x000fea0003800000 */
.L_x_41:
[----:B------:R-:W-:Y:S01]  /*2800*/  @!P4 IMAD R65, R66, R72, R75 ;  /* 0x000000484241c224 */ /* 0x000fe200078e024b */
[----:B------:R-:W-:Y:S04]  /*2810*/  BSSY B1, `(.L_x_43) ;  /* 0x0000006000017945 */ /* 0x000fe80003800000 */
[----:B------:R2:W-:Y:S01]  /*2820*/  @!P4 STG.E.U8 desc[UR36][R6.64], R65 ;  /* 0x000000410600c986 */ /* 0x0005e2000c101124 */
[----:B------:R-:W-:Y:S05]  /*2830*/  @P1 BRA `(.L_x_44) ;  /* 0x00000000000c1947 */ /* 0x000fea0003800000 */
[----:B------:R-:W3:Y:S02]  /*2840*/  LDG.E.U8 R74, desc[UR36][R14.64+0x1] ;  /* 0x000001240e4a7981 */ /* 0x000ee4000c1e1100 */
[----:B---3--:R-:W-:-:S05]  /*2850*/  PRMT R64, R74, 0x8880, RZ ;  /* 0x000088804a407816 */ /* 0x008fca00000000ff */
[----:B------:R-:W-:-:S07]  /*2860*/  IMAD R75, R64, R73, RZ ;  /* 0x00000049404b7224 */ /* 0x000fce00078e02ff */
.L_x_44:
[----:B------:R-:W-:Y:S05]  /*2870*/  BSYNC B1 ;  /* 0x0000000000017941 */ /* 0x000fea0003800000 */
.L_x_43:
[----:B------:R-:W-:Y:S01]  /*2880*/  @!P1 IMAD R67, R67, R72, R75 ;  /* 0x0000004843439224 */ /* 0x000fe200078e024b */
[----:B------:R-:W-:Y:S04]  /*2890*/  BSSY B1, `(.L_x_45) ;  /* 0x0000006000017945 */ /* 0x000fe80003800000 */
[----:B------:R3:W-:Y:S01]  /*28a0*/  @!P1 STG.E.U8 desc[UR36][R6.64+0x1], R67 ;  /* 0x0000014306009986 */ /* 0x0007e2000c101124 */
[----:B------:R-:W-:Y:S05]  /*28b0*/  @P2 BRA `(.L_x_46) ;  /* 0x00000000000c2947 */ /* 0x000fea0003800000 */
[----:B------:R-:W4:Y:S02]  /*28c0*/  LDG.E.U8 R74, desc[UR36][R12.64+0x8] ;  /* 0x000008240c4a7981 */ /* 0x000f24000c1e1100 */
[----:B----4-:R-:W-:-:S05]  /*28d0*/  PRMT R64, R74, 0x8880, RZ ;  /* 0x000088804a407816 */ /* 0x010fca00000000ff */
[----:B------:R-:W-:-:S07]  /*28e0*/  IMAD R75, R64, R73, RZ ;  /* 0x00000049404b7224 */ /* 0x000fce00078e02ff */
.L_x_46:
[----:B------:R-:W-:Y:S05]  /*28f0*/  BSYNC B1 ;  /* 0x0000000000017941 */ /* 0x000fea0003800000 */
.L_x_45:
[----:B------:R-:W-:Y:S01]  /*2900*/  ISETP.LT.OR P1, PT, R3, 0xa, !P3 ;  /* 0x0000000a0300780c */ /* 0x000fe20005f21670 */
[----:B---3--:R-:W-:Y:S01]  /*2910*/  @!P2 IMAD R67, R68, R72, R75 ;  /* 0x000000484443a224 */ /* 0x008fe200078e024b */
[----:B------:R-:W-:Y:S01]  /*2920*/  BSSY B1, `(.L_x_47) ;  /* 0x000000b000017945 */ /* 0x000fe20003800000 */
[----:B--2---:R-:W-:-:S03]  /*2930*/  IMAD.WIDE.U32 R64, R91, R86, R76 ;  /* 0x000000565b407225 */ /* 0x004fc600078e004c */
[----:B------:R2:W-:Y:S01]  /*2940*/  @!P2 STG.E.U8 desc[UR36][R4.64+0x8], R67 ;  /* 0x000008430400a986 */ /* 0x0005e2000c101124 */
[----:B------:R-:W-:Y:S01]  /*2950*/  IMAD.X R21, RZ, RZ, R21, P5 ;  /* 0x000000ffff157224 */ /* 0x000fe200028e0615 */
[C---:B------:R-:W-:Y:S02]  /*2960*/  ISETP.LT.OR P5, PT, R3.reuse, 0x9, !P0 ;  /* 0x000000090300780c */ /* 0x040fe400047a1670 */
[----:B------:R-:W-:Y:S02]  /*2970*/  ISETP.LT.OR P2, PT, R3, 0xa, !P0 ;  /* 0x0000000a0300780c */ /* 0x000fe40004741670 */
[----:B------:R-:W-:Y:S01]  /*2980*/  IADD3 R20, P4, R64, R88, RZ ;  /* 0x0000005840147210 */ /* 0x000fe20007f9e0ff */
[----:B------:R-:W-:-:S12]  /*2990*/  @P1 BRA `(.L_x_48) ;  /* 0x00000000000c1947 */ /* 0x000fd80003800000 */
[----:B------:R-:W3:Y:S02]  /*29a0*/  LDG.E.U8 R74, desc[UR36][R12.64+0x9] ;  /* 0x000009240c4a7981 */ /* 0x000ee4000c1e1100 */
[----:B---3--:R-:W-:-:S05]  /*29b0*/  PRMT R66, R74, 0x8880, RZ ;  /* 0x000088804a427816 */ /* 0x008fca00000000ff */
[----:B------:R-:W-:-:S07]  /*29c0*/  IMAD R75, R66, R73, RZ ;  /* 0x00000049424b7224 */ /* 0x000fce00078e02ff */
.L_x_48:
[----:B------:R-:W-:Y:S05]  /*29d0*/  BSYNC B1 ;  /* 0x0000000000017941 */ /* 0x000fea0003800000 */
.L_x_47:
[----:B------:R-:W-:Y:S01]  /*29e0*/  @!P1 IMAD R69, R69, R72, R75 ;  /* 0x0000004845459224 */ /* 0x000fe200078e024b */
[----:B------:R-:W-:Y:S01]  /*29f0*/  BSSY B1, `(.L_x_49) ;  /* 0x0000007000017945 */ /* 0x000fe20003800000 */
[----:B------:R-:W-:-:S03]  /*2a00*/  IMAD R68, R21, R86, RZ ;  /* 0x0000005615447224 */ /* 0x000fc600078e02ff */
[----:B------:R3:W-:Y:S01]  /*2a10*/  @!P1 STG.E.U8 desc[UR36][R4.64+0x9], R69 ;  /* 0x0000094504009986 */ /* 0x0007e2000c101124 */
[----:B------:R-:W-:Y:S05]  /*2a20*/  @P5 BRA `(.L_x_50) ;  /* 0x00000000000c5947 */ /* 0x000fea0003800000 */
[----:B------:R-:W4:Y:S02]  /*2a30*/  LDG.E.U8 R74, desc[UR36][R14.64+0x8] ;  /* 0x000008240e4a7981 */ /* 0x000f24000c1e1100 */
[----:B----4-:R-:W-:-:S05]  /*2a40*/  PRMT R66, R74, 0x8880, RZ ;  /* 0x000088804a427816 */ /* 0x010fca00000000ff */
[----:B------:R-:W-:-:S07]  /*2a50*/  IMAD R75, R66, R73, RZ ;  /* 0x00000049424b7224 */ /* 0x000fce00078e02ff */
.L_x_50:
[----:B------:R-:W-:Y:S05]  /*2a60*/  BSYNC B1 ;  /* 0x0000000000017941 */ /* 0x000fea0003800000 */
.L_x_49:
[----:B--2---:R-:W-:Y:S01]  /*2a70*/  @!P5 IMAD R67, R70, R72, R75 ;  /* 0x000000484643d224 */ /* 0x004fe200078e024b */
[----:B------:R-:W-:Y:S01]  /*2a80*/  BSSY B1, `(.L_x_51) ;  /* 0x0000007000017945 */ /* 0x000fe20003800000 */
[----:B---3--:R-:W-:-:S03]  /*2a90*/  IMAD R69, R91, R87, R68 ;  /* 0x000000575b457224 */ /* 0x008fc600078e0244 */
[----:B------:R2:W-:Y:S01]  /*2aa0*/  @!P5 STG.E.U8 desc[UR36][R6.64+0x8], R67 ;  /* 0x000008430600d986 */ /* 0x0005e2000c101124 */
[----:B------:R-:W-:Y:S05]  /*2ab0*/  @P2 BRA `(.L_x_52) ;  /* 0x00000000000c2947 */ /* 0x000fea0003800000 */
[----:B------:R-:W3:Y:S02]  /*2ac0*/  LDG.E.U8 R74, desc[UR36][R14.64+0x9] ;  /* 0x000009240e4a7981 */ /* 0x000ee4000c1e1100 */
[----:B---3--:R-:W-:-:S05]  /*2ad0*/  PRMT R66, R74, 0x8880, RZ ;  /* 0x000088804a427816 */ /* 0x008fca00000000ff */
[----:B------:R-:W-:-:S07]  /*2ae0*/  IMAD R75, R66, R73, RZ ;  /* 0x00000049424b7224 */ /* 0x000fce00078e02ff */
.L_x_52:
[----:B------:R-:W-:Y:S05]  /*2af0*/  BSYNC B1 ;  /* 0x0000000000017941 */ /* 0x000fea0003800000 */
.L_x_51:
[----:B------:R-:W-:Y:S01]  /*2b00*/  ISETP.GE.AND P1, PT, R82, 0x81, PT ;  /* 0x000000815200780c */ /* 0x000fe20003f26270 */
[----:B------:R-:W-:Y:S01]  /*2b10*/  @!P2 IMAD R71, R71, R72, R75 ;  /* 0x000000484747a224 */ /* 0x000fe200078e024b */
[----:B------:R-:W-:Y:S01]  /*2b20*/  IADD3.X R21, R89, R65, R69, P4, !PT ;  /* 0x0000004159157210 */ /* 0x000fe200027fe445 */
[----:B------:R-:W-:Y:S01]  /*2b30*/  IMAD.WIDE.U32 R78, R91, R86, R78 ;  /* 0x000000565b4e7225 */ /* 0x000fe200078e004e */
[----:B------:R-:W-:Y:S01]  /*2b40*/  ISETP.LT.OR P4, PT, R3, 0x1, !P1 ;  /* 0x000000010300780c */ /* 0x000fe20004f81670 */
[----:B------:R-:W-:Y:S01]  /*2b50*/  BSSY B1, `(.L_x_53) ;  /* 0x0000008000017945 */ /* 0x000fe20003800000 */
[----:B------:R3:W-:Y:S01]  /*2b60*/  @!P2 STG.E.U8 desc[UR36][R6.64+0x9], R71 ;  /* 0x000009470600a986 */ /* 0x0007e2000c101124 */
[----:B------:R-:W-:Y:S01]  /*2b70*/  IADD3 R64, P2, P5, R80, R88, R78 ;  /* 0x0000005850407210 */ /* 0x000fe20007d5e04e */
[----:B------:R-:W-:-:S09]  /*2b80*/  IMAD.IADD R78, R69, 0x1, R79 ;  /* 0x00000001454e7824 */ /* 0x000fd200078e024f */
[----:B------:R-:W-:Y:S05]  /*2b90*/  @P4 BRA `(.L_x_54) ;  /* 0x00000000000c4947 */ /* 0x000fea0003800000 */
[----:B------:R-:W4:Y:S02]  /*2ba0*/  LDG.E.U8 R74, desc[UR36][R20.64] ;  /* 0x00000024144a7981 */ /* 0x000f24000c1e1100 */
[----:B----4-:R-:W-:-:S05]  /*2bb0*/  PRMT R66, R74, 0x8880, RZ ;  /* 0x000088804a427816 */ /* 0x010fca00000000ff */
[----:B------:R-:W-:-:S07]  /*2bc0*/  IMAD R75, R66, R73, RZ ;  /* 0x00000049424b7224 */ /* 0x000fce00078e02ff */
.L_x_54:
[----:B------:R-:W-:Y:S05]  /*2bd0*/  BSYNC B1 ;  /* 0x0000000000017941 */ /* 0x000fea0003800000 */
.L_x_53:
[----:B--2---:R-:W-:Y:S01]  /*2be0*/  @!P4 IMAD R67, R56, R72, R75 ;  /* 0x000000483843c224 */ /* 0x004fe200078e024b */
[----:B------:R-:W-:Y:S01]  /*2bf0*/  IADD3.X R65, R77, R89, R78, P2, P5 ;  /* 0x000000594d417210 */ /* 0x000fe200017ea44e */
[----:B------:R-:W-:Y:S01]  /*2c00*/  BSSY B1, `(.L_x_55) ;  /* 0x0000009000017945 */ /* 0x000fe20003800000 */
[----:B------:R-:W-:Y:S02]  /*2c10*/  ISETP.GE.AND P2, PT, R82, 0x89, PT ;  /* 0x000000895200780c */ /* 0x000fe40003f46270 */
[----:B------:R2:W-:Y:S01]  /*2c20*/  @!P4 STG.E.U8 desc[UR36][R10.64], R67 ;  /* 0x000000430a00c986 */ /* 0x0005e2000c101124 */
[C---:B------:R-:W-:Y:S02]  /*2c30*/  ISETP.LT.OR P4, PT, R3.reuse, 0x2, !P1 ;  /* 0x000000020300780c */ /* 0x040fe40004f81670 */
[----:B------:R-:W-:-:S11]  /*2c40*/  ISETP.LT.OR P5, PT, R3, 0x1, !P2 ;  /* 0x000000010300780c */ /* 0x000fd600057a1670 */
[----:B--2---:R-:W-:Y:S05]  /*2c50*/  @P4 BRA `(.L_x_56) ;  /* 0x00000000000c4947 */ /* 0x004fea0003800000 */
[----:B------:R-:W2:Y:S02]  /*2c60*/  LDG.E.U8 R74, desc[UR36][R20.64+0x1] ;  /* 0x00000124144a7981 */ /* 0x000ea4000c1e1100 */
[----:B--2---:R-:W-:-:S05]  /*2c70*/  PRMT R56, R74, 0x8880, RZ ;  /* 0x000088804a387816 */ /* 0x004fca00000000ff */
[----:B------:R-:W-:-:S07]  /*2c80*/  IMAD R75, R56, R73, RZ ;  /* 0x00000049384b7224 */ /* 0x000fce00078e02ff */
.L_x_56:
[----:B------:R-:W-:Y:S05]  /*2c90*/  BSYNC B1 ;  /* 0x0000000000017941 */ /* 0x000fea0003800000 */
.L_x_55:
[----:B------:R-:W-:Y:S01]  /*2ca0*/  @!P4 IMAD R57, R57, R72, R75 ;  /* 0x000000483939c224 */ /* 0x000fe200078e024b */
[----:B------:R-:W-:Y:S04]  /*2cb0*/  BSSY B1, `(.L_x_57) ;  /* 0x0000006000017945 */ /* 0x000fe80003800000 */
[----:B------:R2:W-:Y:S01]  /*2cc0*/  @!P4 STG.E.U8 desc[UR36][R10.64+0x1], R57 ;  /* 0x000001390a00c986 */ /* 0x0005e2000c101124 */
[----:B------:R-:W-:Y:S05]  /*2cd0*/  @P5 BRA `(.L_x_58) ;  /* 0x00000000000c5947 */ /* 0x000fea0003800000 */
[----:B------:R-:W4:Y:S02]  /*2ce0*/  LDG.E.U8 R74, desc[UR36][R64.64] ;  /* 0x00000024404a7981 */ /* 0x000f24000c1e1100 */
[----:B----4-:R-:W-:-:S05]  /*2cf0*/  PRMT R56, R74, 0x8880, RZ ;  /* 0x000088804a387816 */ /* 0x010fca00000000ff */
[----:B------:R-:W-:-:S07]  /*2d00*/  IMAD R75, R56, R73, RZ ;  /* 0x00000049384b7224 */ /* 0x000fce00078e02ff */
.L_x_58:
[----:B------:R-:W-:Y:S05]  /*2d10*/  BSYNC B1 ;  /* 0x0000000000017941 */ /* 0x000fea0003800000 */
.L_x_57:
[C---:B------:R-:W-:Y:S01]  /*2d20*/  ISETP.LT.OR P4, PT, R3.reuse, 0x2, !P2 ;  /* 0x000000020300780c */ /* 0x040fe20005781670 */
[----:B--2---:R-:W-:Y:S01]  /*2d30*/  @!P5 IMAD R57, R58, R72, R75 ;  /* 0x000000483a39d224 */ /* 0x004fe200078e024b */
[----:B------:R-:W-:Y:S04]  /*2d40*/  BSSY B1, `(.L_x_59) ;  /* 0x0000007000017945 */ /* 0x000fe80003800000 */
[----:B------:R2:W-:Y:S01]  /*2d50*/  @!P5 STG.E.U8 desc[UR36][R8.64], R57 ;  /* 0x000000390800d986 */ /* 0x0005e2000c101124 */
[----:B------:R-:W-:-:S06]  /*2d60*/  ISETP.LT.OR P5, PT, R3, 0x9, !P1 ;  /* 0x000000090300780c */ /* 0x000fcc0004fa1670 */
[----:B------:R-:W-:Y:S07]  /*2d70*/  @P4 BRA `(.L_x_60) ;  /* 0x00000000000c4947 */ /* 0x000fee0003800000 */
[----:B------:R-:W4:Y:S02]  /*2d80*/  LDG.E.U8 R74, desc[UR36][R64.64+0x1] ;  /* 0x00000124404a7981 */ /* 0x000f24000c1e1100 */
[----:B----4-:R-:W-:-:S05]  /*2d90*/  PRMT R56, R74, 0x8880, RZ ;  /* 0x000088804a387816 */ /* 0x010fca00000000ff */
[----:B------:R-:W-:-:S07]  /*2da0*/  IMAD R75, R56, R73, RZ ;  /* 0x00000049384b7224 */ /* 0x000fce00078e02ff */
.L_x_60:
[----:B------:R-:W-:Y:S05]  /*2db0*/  BSYNC B1 ;  /* 0x0000000000017941 */ /* 0x000fea0003800000 */
.L_x_59:
[----:B------:R-:W-:Y:S01]  /*2dc0*/  @!P4 IMAD R59, R59, R72, R75 ;  /* 0x000000483b3bc224 */ /* 0x000fe200078e024b */
[----:B------:R-:W-:Y:S04]  /*2dd0*/  BSSY B1, `(.L_x_61) ;  /* 0x0000006000017945 */ /* 0x000fe80003800000 */
[----:B------:R4:W-:Y:S01]  /*2de0*/  @!P4 STG.E.U8 desc[UR36][R8.64+0x1], R59 ;  /* 0x0000013b0800c986 */ /* 0x0009e2000c101124 */
[----:B------:R-:W-:Y:S05]  /*2df0*/  @P5 BRA `(.L_x_62) ;  /* 0x00000000000c5947 */ /* 0x000fea0003800000 */
[----:B------:R-:W5:Y:S02]  /*2e00*/  LDG.E.U8 R74, desc[UR36][R20.64+0x8] ;  /* 0x00000824144a7981 */ /* 0x000f64000c1e1100 */
[----:B-----5:R-:W-:-:S05]  /*2e10*/  PRMT R56, R74, 0x8880, RZ ;  /* 0x000088804a387816 */ /* 0x020fca00000000ff */
[----:B------:R-:W-:-:S07]  /*2e20*/  IMAD R75, R56, R73, RZ ;  /* 0x00000049384b7224 */ /* 0x000fce00078e02ff */
.L_x_62:
[----:B------:R-:W-:Y:S05]  /*2e30*/  BSYNC B1 ;  /* 0x0000000000017941 */ /* 0x000fea0003800000 */
.L_x_61:
[C---:B------:R-:W-:Y:S01]  /*2e40*/  ISETP.LT.OR P4, PT, R3.reuse, 0xa, !P1 ;  /* 0x0000000a0300780c */ /* 0x040fe20004f81670 */
[----:B--2---:R-:W-:Y:S01]  /*2e50*/  @!P5 IMAD R57, R60, R72, R75 ;  /* 0x000000483c39d224 */ /* 0x004fe200078e024b */
[----:B------:R-:W-:Y:S04]  /*2e60*/  BSSY B1, `(.L_x_63) ;  /* 0x0000007000017945 */ /* 0x000fe80003800000 */
[----:B------:R2:W-:Y:S01]  /*2e70*/  @!P5 STG.E.U8 desc[UR36][R10.64+0x8], R57 ;  /* 0x000008390a00d986 */ /* 0x0005e2000c101124 */
[----:B------:R-:W-:-:S06]  /*2e80*/  ISETP.LT.OR P5, PT, R3, 0x9, !P2 ;  /* 0x000000090300780c */ /* 0x000fcc00057a1670 */
[----:B------:R-:W-:Y:S07]  /*2e90*/  @P4 BRA `(.L_x_64) ;  /* 0x00000000000c4947 */ /* 0x000fee0003800000 */
[----:B------:R-:W5:Y:S02]  /*2ea0*/  LDG.E.U8 R74, desc[UR36][R20.64+0x9] ;  /* 0x00000924144a7981 */ /* 0x000f64000c1e1100 */
[----:B-----5:R-:W-:-:S05]  /*2eb0*/  PRMT R56, R74, 0x8880, RZ ;  /* 0x000088804a387816 */ /* 0x020fca00000000ff */
[----:B------:R-:W-:-:S07]  /*2ec0*/  IMAD R75, R56, R73, RZ ;  /* 0x00000049384b7224 */ /* 0x000fce00078e02ff */
.L_x_64:
[----:B------:R-:W-:Y:S05]  /*2ed0*/  BSYNC B1 ;  /* 0x0000000000017941 */ /* 0x000fea0003800000 */
.L_x_63:
[----:B------:R-:W-:Y:S01]  /*2ee0*/  @!P4 IMAD R61, R61, R72, R75 ;  /* 0x000000483d3dc224 */ /* 0x000fe200078e024b */
[----:B------:R-:W-:Y:S04]  /*2ef0*/  BSSY B1, `(.L_x_65) ;  /* 0x0000006000017945 */ /* 0x000fe80003800000 */
[----:B------:R0:W-:Y:S01]  /*2f00*/  @!P4 STG.E.U8 desc[UR36][R10.64+0x9], R61 ;  /* 0x0000093d0a00c986 */ /* 0x0001e2000c101124 */
[----:B------:R-:W-:Y:S05]  /*2f10*/  @P5 BRA `(.L_x_66) ;  /* 0x00000000000c5947 */ /* 0x000fea0003800000 */
[----:B------:R-:W5:Y:S02]  /*2f20*/  LDG.E.U8 R74, desc[UR36][R64.64+0x8] ;  /* 0x00000824404a7981 */ /* 0x000f64000c1e1100 */
[----:B-----5:R-:W-:-:S05]  /*2f30*/  PRMT R56, R74, 0x8880, RZ ;  /* 0x000088804a387816 */ /* 0x020fca00000000ff */
[----:B------:R-:W-:-:S07]  /*2f40*/  IMAD R75, R56, R73, RZ ;  /* 0x00000049384b7224 */ /* 0x000fce00078e02ff */
.L_x_66:
[----:B------:R-:W-:Y:S05]  /*2f50*/  BSYNC B1 ;  /* 0x0000000000017941 */ /* 0x000fea0003800000 */
.L_x_65:
        /* <DEDUP_REMOVED lines=9> */
.L_x_68:
[----:B------:R-:W-:Y:S05]  /*2ff0*/  BSYNC B1 ;  /* 0x0000000000017941 */ /* 0x000fea0003800000 */
.L_x_67:
[----:B------:R-:W-:Y:S01]  /*3000*/  @!P4 IMAD R63, R63, R72, R75 ;  /* 0x000000483f3fc224 */ /* 0x000fe200078e024b */
[----:B------:R-:W-:Y:S04]  /*3010*/  BSSY B1, `(.L_x_69) ;  /* 0x0000006000017945 */ /* 0x000fe80003800000 */
[----:B------:R0:W-:Y:S01]  /*3020*/  @!P4 STG.E.U8 desc[UR36][R8.64+0x9], R63 ;  /* 0x0000093f0800c986 */ /* 0x0001e2000c101124 */
[----:B------:R-:W-:Y:S05]  /*3030*/  @P5 BRA `(.L_x_70) ;  /* 0x00000000000c5947 */ /* 0x000fea0003800000 */
[----:B------:R-:W5:Y:S02]  /*3040*/  LDG.E.U8 R74, desc[UR36][R12.64+0x10] ;  /* 0x000010240c4a7981 */ /* 0x000f64000c1e1100 */
[----:B-----5:R-:W-:-:S05]  /*3050*/  PRMT R56, R74, 0x8880, RZ ;  /* 0x000088804a387816 */ /* 0x020fca00000000ff */
[----:B------:R-:W-:-:S07]  /*3060*/  IMAD R75, R56, R73, RZ ;  /* 0x00000049384b7224 */ /* 0x000fce00078e02ff */
.L_x_70:
[----:B------:R-:W-:Y:S05]  /*3070*/  BSYNC B1 ;  /* 0x0000000000017941 */ /* 0x000fea0003800000 */
.L_x_69:
        /* <DEDUP_REMOVED lines=9> */
.L_x_72:
[----:B------:R-:W-:Y:S05]  /*3110*/  BSYNC B1 ;  /* 0x0000000000017941 */ /* 0x000fea0003800000 */
.L_x_71:
[----:B------:R-:W-:Y:S01]  /*3120*/  @!P4 IMAD R49, R49, R72, R75 ;  /* 0x000000483131c224 */ /* 0x000fe200078e024b */
[----:B------:R-:W-:Y:S04]  /*3130*/  BSSY B1, `(.L_x_73) ;  /* 0x0000006000017945 */ /* 0x000fe80003800000 */
[----:B------:R0:W-:Y:S01]  /*3140*/  @!P4 STG.E.U8 desc[UR36][R4.64+0x11], R49 ;  /* 0x000011310400c986 */ /* 0x0001e2000c101124 */
[----:B------:R-:W-:Y:S05]  /*3150*/  @P5 BRA `(.L_x_74) ;  /* 0x00000000000c5947 */ /* 0x000fea0003800000 */
[----:B------:R-:W5:Y:S02]  /*3160*/  LDG.E.U8 R74, desc[UR36][R14.64+0x10] ;  /* 0x000010240e4a7981 */ /* 0x000f64000c1e1100 */
[----:B-----5:R-:W-:-:S05]  /*3170*/  PRMT R48, R74, 0x8880, RZ ;  /* 0x000088804a307816 */ /* 0x020fca00000000ff */
[----:B------:R-:W-:-:S07]  /*3180*/  IMAD R75, R48, R73, RZ ;  /* 0x00000049304b7224 */ /* 0x000fce00078e02ff */
.L_x_74:
[----:B------:R-:W-:Y:S05]  /*3190*/  BSYNC B1 ;  /* 0x0000000000017941 */ /* 0x000fea0003800000 */
.L_x_73:
[C---:B------:R-:W-:Y:S01]  /*31a0*/  ISETP.LT.OR P4, PT, R3.reuse, 0x12, !P0 ;  /* 0x000000120300780c */ /* 0x040fe20004781670 */
[----:B0-----:R-:W-:Y:S01]  /*31b0*/  @!P5 IMAD R49, R50, R72, R75 ;  /* 0x000000483231d224 */ /* 0x001fe200078e024b */
[----:B------:R-:W-:Y:S04]  /*31c0*/  BSSY B1, `(.L_x_75) ;  /* 0x0000007000017945 */ /* 0x000fe80003800000 */
[----:B------:R0:W-:Y:S01]  /*31d0*/  @!P5 STG.E.U8 desc[UR36][R6.64+0x10], R49 ;  /* 0x000010310600d986 */ /* 0x0001e2000c101124 */
[----:B------:R-:W-:-:S06]  /*31e0*/  ISETP.LT.OR P5, PT, R3, 0x19, !P3 ;  /* 0x000000190300780c */ /* 0x000fcc0005fa1670 */
[----:B------:R-:W-:Y:S07]  /*31f0*/  @P4 BRA `(.L_x_76) ;  /* 0x00000000000c4947 */ /* 0x000fee0003800000 */
[----:B------:R-:W5:Y:S02]  /*3200*/  LDG.E.U8 R74, desc[UR36][R14.64+0x11] ;  /* 0x000011240e4a7981 */ /* 0x000f64000c1e1100 */
[----:B-----5:R-:W-:-:S05]  /*3210*/  PRMT R48, R74, 0x8880, RZ ;  /* 0x000088804a307816 */ /* 0x020fca00000000ff */
[----:B------:R-:W-:-:S07]  /*3220*/  IMAD R75, R48, R73, RZ ;  /* 0x00000049304b7224 */ /* 0x000fce00078e02ff */
.L_x_76:
[----:B------:R-:W-:Y:S05]  /*3230*/  BSYNC B1 ;  /* 0x0000000000017941 */ /* 0x000fea0003800000 */
.L_x_75:
[----:B------:R-:W-:Y:S01]  /*3240*/  @!P4 IMAD R51, R51, R72, R75 ;  /* 0x000000483333c224 */ /* 0x000fe200078e024b */
[----:B------:R-:W-:Y:S04]  /*3250*/  BSSY B1, `(.L_x_77) ;  /* 0x0000006000017945 */ /* 0x000fe80003800000 */
[----:B------:R0:W-:Y:S01]  /*3260*/  @!P4 STG.E.U8 desc[UR36][R6.64+0x11], R51 ;  /* 0x000011330600c986 */ /* 0x0001e2000c101124 */
[----:B------:R-:W-:Y:S05]  /*3270*/  @P5 BRA `(.L_x_78) ;  /* 0x00000000000c5947 */ /* 0x000fea0003800000 */
[----:B------:R-:W5:Y:S02]  /*3280*/  LDG.E.U8 R74, desc[UR36][R12.64+0x18] ;  /* 0x000018240c4a7981 */ /* 0x000f64000c1e1100 */
[----:B-----5:R-:W-:-:S05]  /*3290*/  PRMT R48, R74, 0x8880, RZ ;  /* 0x000088804a307816 */ /* 0x020fca00000000ff */
[----:B------:R-:W-:-:S07]  /*32a0*/  IMAD R75, R48, R73, RZ ;  /* 0x00000049304b7224 */ /* 0x000fce00078e02ff */
.L_x_78:
[----:B------:R-:W-:Y:S05]  /*32b0*/  BSYNC B1 ;  /* 0x0000000000017941 */ /* 0x000fea0003800000 */
.L_x_77:
        /* <DEDUP_REMOVED lines=9> */
.L_x_80:
[----:B------:R-:W-:Y:S05]  /*3350*/  BSYNC B1 ;  /* 0x0000000000017941 */ /* 0x000fea0003800000 */
.L_x_79:
[----:B------:R-:W-:Y:S01]  /*3360*/  @!P4 IMAD R53, R53, R72, R75 ;  /* 0x000000483535c224 */ /* 0x000fe200078e024b */
[----:B------:R-:W-:Y:S04]  /*3370*/  BSSY B1, `(.L_x_81) ;  /* 0x0000006000017945 */ /* 0x000fe80003800000 */
[----:B------:R0:W-:Y:S01]  /*3380*/  @!P4 STG.E.U8 desc[UR36][R4.64+0x19], R53 ;  /* 0x000019350400c986 */ /* 0x0001e2000c101124 */
[----:B------:R-:W-:Y:S05]  /*3390*/  @P5 BRA `(.L_x_82) ;  /* 0x00000000000c5947 */ /* 0x000fea0003800000 */
[----:B------:R-:W5:Y:S02]  /*33a0*/  LDG.E.U8 R74, desc[UR36][R14.64+0x18] ;  /* 0x000018240e4a7981 */ /* 0x000f64000c1e1100 */
[----:B-----5:R-:W-:-:S05]  /*33b0*/  PRMT R48, R74, 0x8880, RZ ;  /* 0x000088804a307816 */ /* 0x020fca00000000ff */
[----:B------:R-:W-:-:S07]  /*33c0*/  IMAD R75, R48, R73, RZ ;  /* 0x00000049304b7224 */ /* 0x000fce00078e02ff */
.L_x_82:
[----:B------:R-:W-:Y:S05]  /*33d0*/  BSYNC B1 ;  /* 0x0000000000017941 */ /* 0x000fea0003800000 */
.L_x_81:
        /* <DEDUP_REMOVED lines=9> */
.L_x_84:
[----:B------:R-:W-:Y:S05]  /*3470*/  BSYNC B1 ;  /* 0x0000000000017941 */ /* 0x000fea0003800000 */
.L_x_83:
[----:B------:R-:W-:Y:S01]  /*3480*/  @!P4 IMAD R55, R55, R72, R75 ;  /* 0x000000483737c224 */ /* 0x000fe200078e024b */
[----:B------:R-:W-:Y:S04]  /*3490*/  BSSY B1, `(.L_x_85) ;  /* 0x0000006000017945 */ /* 0x000fe80003800000 */
[----:B------:R0:W-:Y:S01]  /*34a0*/  @!P4 STG.E.U8 desc[UR36][R6.64+0x19], R55 ;  /* 0x000019370600c986 */ /* 0x0001e2000c101124 */
[----:B------:R-:W-:Y:S05]  /*34b0*/  @P5 BRA `(.L_x_86) ;  /* 0x00000000000c5947 */ /* 0x000fea0003800000 */
[----:B------:R-:W5:Y:S02]  /*34c0*/  LDG.E.U8 R74, desc[UR36][R20.64+0x10] ;  /* 0x00001024144a7981 */ /* 0x000f64000c1e1100 */
[----:B-----5:R-:W-:-:S05]  /*34d0*/  PRMT R48, R74, 0x8880, RZ ;  /* 0x000088804a307816 */ /* 0x020fca00000000ff */
[----:B------:R-:W-:-:S07]  /*34e0*/  IMAD R75, R48, R73, RZ ;  /* 0x00000049304b7224 */ /* 0x000fce00078e02ff */
.L_x_86:
[----:B------:R-:W-:Y:S05]  /*34f0*/  BSYNC B1 ;  /* 0x0000000000017941 */ /* 0x000fea0003800000 */
.L_x_85:
        /* <DEDUP_REMOVED lines=9> */
.L_x_88:
[----:B------:R-:W-:Y:S05]  /*3590*/  BSYNC B1 ;  /* 0x0000000000017941 */ /* 0x000fea0003800000 */
.L_x_87:
[----:B------:R-:W-:Y:S01]  /*35a0*/  @!P4 IMAD R41, R41, R72, R75 ;  /* 0x000000482929c224 */ /* 0x000fe200078e024b */
[----:B------:R-:W-:Y:S04]  /*35b0*/  BSSY B1, `(.L_x_89) ;  /* 0x0000006000017945 */ /* 0x000fe80003800000 */
[----:B------:R0:W-:Y:S01]  /*35c0*/  @!P4 STG.E.U8 desc[UR36][R10.64+0x11], R41 ;  /* 0x000011290a00c986 */ /* 0x0001e2000c101124 */
[----:B------:R-:W-:Y:S05]  /*35d0*/  @P5 BRA `(.L_x_90) ;  /* 0x00000000000c5947 */ /* 0x000fea0003800000 */
[----:B------:R-:W5:Y:S02]  /*35e0*/  LDG.E.U8 R74, desc[UR36][R64.64+0x10] ;  /* 0x00001024404a7981 */ /* 0x000f64000c1e1100 */
[----:B-----5:R-:W-:-:S05]  /*35f0*/  PRMT R40, R74, 0x8880, RZ ;  /* 0x000088804a287816 */ /* 0x020fca00000000ff */
[----:B------:R-:W-:-:S07]  /*3600*/  IMAD R75, R40, R73, RZ ;  /* 0x00000049284b7224 */ /* 0x000fce00078e02ff */
.L_x_90:
[----:B------:R-:W-:Y:S05]  /*3610*/  BSYNC B1 ;  /* 0x0000000000017941 */ /* 0x000fea0003800000 */
.L_x_89:
        /* <DEDUP_REMOVED lines=9> */
.L_x_92:
[----:B------:R-:W-:Y:S05]  /*36b0*/  BSYNC B1 ;  /* 0x0000000000017941 */ /* 0x000fea0003800000 */
.L_x_91:
[----:B------:R-:W-:Y:S01]  /*36c0*/  @!P4 IMAD R43, R43, R72, R75 ;  /* 0x000000482b2bc224 */ /* 0x000fe200078e024b */
[----:B------:R-:W-:Y:S04]  /*36d0*/  BSSY B1, `(.L_x_93) ;  /* 0x0000006000017945 */ /* 0x000fe80003800000 */
[----:B------:R0:W-:Y:S01]  /*36e0*/  @!P4 STG.E.U8 desc[UR36][R8.64+0x11], R43 ;  /* 0x0000112b0800c986 */ /* 0x0001e2000c101124 */
[----:B------:R-:W-:Y:S05]  /*36f0*/  @P5 BRA `(.L_x_94) ;  /* 0x00000000000c5947 */ /* 0x000fea0003800000 */
[----:B------:R-:W5:Y:S02]  /*3700*/  LDG.E.U8 R74, desc[UR36][R20.64+0x18] ;  /* 0x00001824144a7981 */ /* 0x000f64000c1e1100 */
[----:B-----5:R-:W-:-:S05]  /*3710*/  PRMT R40, R74, 0x8880, RZ ;  /* 0x000088804a287816 */ /* 0x020fca00000000ff */
[----:B------:R-:W-:-:S07]  /*3720*/  IMAD R75, R40, R73, RZ ;  /* 0x00000049284b7224 */ /* 0x000fce00078e02ff */
.L_x_94:
[----:B------:R-:W-:Y:S05]  /*3730*/  BSYNC B1 ;  /* 0x0000000000017941 */ /* 0x000fea0003800000 */
.L_x_93:
        /* <DEDUP_REMOVED lines=9> */
.L_x_96:
[----:B------:R-:W-:Y:S05]  /*37d0*/  BSYNC B1 ;  /* 0x0000000000017941 */ /* 0x000fea0003800000 */
.L_x_95:
[----:B------:R-:W-:Y:S01]  /*37e0*/  @!P4 IMAD R45, R45, R72, R75 ;  /* 0x000000482d2dc224 */ /* 0x000fe200078e024b */
[----:B------:R-:W-:Y:S04]  /*37f0*/  BSSY B1, `(.L_x_97) ;  /* 0x0000006000017945 */ /* 0x000fe80003800000 */
[----:B------:R0:W-:Y:S01]  /*3800*/  @!P4 STG.E.U8 desc[UR36][R10.64+0x19], R45 ;  /* 0x0000192d0a00c986 */ /* 0x0001e2000c101124 */
[----:B------:R-:W-:Y:S05]  /*3810*/  @P5 BRA `(.L_x_98) ;  /* 0x00000000000c5947 */ /* 0x000fea0003800000 */
[----:B------:R-:W5:Y:S02]  /*3820*/  LDG.E.U8 R74, desc[UR36][R64.64+0x18] ;  /* 0x00001824404a7981 */ /* 0x000f64000c1e1100 */
[----:B-----5:R-:W-:-:S05]  /*3830*/  PRMT R40, R74, 0x8880, RZ ;  /* 0x000088804a287816 */ /* 0x020fca00000000ff */
[----:B------:R-:W-:-:S07]  /*3840*/  IMAD R75, R40, R73, RZ ;  /* 0x00000049284b7224 */ /* 0x000fce00078e02ff */
.L_x_98:
[----:B------:R-:W-:Y:S05]  /*3850*/  BSYNC B1 ;  /* 0x0000000000017941 */ /* 0x000fea0003800000 */
.L_x_97:
        /* <DEDUP_REMOVED lines=9> */
.L_x_100:
[----:B------:R-:W-:Y:S05]  /*38f0*/  BSYNC B1 ;  /* 0x0000000000017941 */ /* 0x000fea0003800000 */
.L_x_99:
[----:B------:R-:W-:Y:S01]  /*3900*/  @!P4 IMAD R47, R47, R72, R75 ;  /* 0x000000482f2fc224 */ /* 0x000fe200078e024b */
[----:B------:R-:W-:Y:S04]  /*3910*/  BSSY B1, `(.L_x_101) ;  /* 0x0000006000017945 */ /* 0x000fe80003800000 */
[----:B------:R0:W-:Y:S01]  /*3920*/  @!P4 STG.E.U8 desc[UR36][R8.64+0x19], R47 ;  /* 0x0000192f0800c986 */ /* 0x0001e2000c101124 */
[----:B------:R-:W-:Y:S05]  /*3930*/  @P5 BRA `(.L_x_102) ;  /* 0x00000000000c5947 */ /* 0x000fea0003800000 */
[----:B------:R-:W5:Y:S02]  /*3940*/  LDG.E.U8 R74, desc[UR36][R12.64+0x20] ;  /* 0x000020240c4a7981 */ /* 0x000f64000c1e1100 */
[----:B-----5:R-:W-:-:S05]  /*3950*/  PRMT R40, R74, 0x8880, RZ ;  /* 0x000088804a287816 */ /* 0x020fca00000000ff */
[----:B------:R-:W-:-:S07]  /*3960*/  IMAD R75, R40, R73, RZ ;  /* 0x00000049284b7224 */ /* 0x000fce00078e02ff */
.L_x_102:
[----:B------:R-:W-:Y:S05]  /*3970*/  BSYNC B1 ;  /* 0x0000000000017941 */ /* 0x000fea0003800000 */
.L_x_101:
        /* <DEDUP_REMOVED lines=9> */
.L_x_104:
[----:B------:R-:W-:Y:S05]  /*3a10*/  BSYNC B1 ;  /* 0x0000000000017941 */ /* 0x000fea0003800000 */
.L_x_103:
[----:B------:R-:W-:Y:S01]  /*3a20*/  @!P4 IMAD R33, R33, R72, R75 ;  /* 0x000000482121c224 */ /* 0x000fe200078e024b */
[----:B------:R-:W-:Y:S04]  /*3a30*/  BSSY B1, `(.L_x_105) ;  /* 0x0000006000017945 */ /* 0x000fe80003800000 */
[----:B------:R0:W-:Y:S01]  /*3a40*/  @!P4 STG.E.U8 desc[UR36][R4.64+0x21], R33 ;  /* 0x000021210400c986 */ /* 0x0001e2000c101124 */
[----:B------:R-:W-:Y:S05]  /*3a50*/  @P5 BRA `(.L_x_106) ;  /* 0x00000000000c5947 */ /* 0x000fea0003800000 */
[----:B------:R-:W5:Y:S02]  /*3a60*/  LDG.E.U8 R74, desc[UR36][R14.64+0x20] ;  /* 0x000020240e4a7981 */ /* 0x000f64000c1e1100 */
[----:B-----5:R-:W-:-:S05]  /*3a70*/  PRMT R32, R74, 0x8880, RZ ;  /* 0x000088804a207816 */ /* 0x020fca00000000ff */
[----:B------:R-:W-:-:S07]  /*3a80*/  IMAD R75, R32, R73, RZ ;  /* 0x00000049204b7224 */ /* 0x000fce00078e02ff */
.L_x_106:
[----:B------:R-:W-:Y:S05]  /*3a90*/  BSYNC B1 ;  /* 0x0000000000017941 */ /* 0x000fea0003800000 */
.L_x_105:
[C---:B------:R-:W-:Y:S01]  /*3aa0*/  ISETP.LT.OR P4, PT, R3.reuse, 0x22, !P0 ;  /* 0x000000220300780c */ /* 0x040fe20004781670 */
[----:B0-----:R-:W-:Y:S01]  /*3ab0*/  @!P5 IMAD R33, R34, R72, R75 ;  /* 0x000000482221d224 */ /* 0x001fe200078e024b */
[----:B------:R-:W-:Y:S04]  /*3ac0*/  BSSY B1, `(.L_x_107) ;  /* 0x0000008000017945 */ /* 0x000fe80003800000 */
[----:B------:R0:W-:Y:S01]  /*3ad0*/  @!P5 STG.E.U8 desc[UR36][R6.64+0x20], R33 ;  /* 0x000020210600d986 */ /* 0x0001e2000c101124 */
[C---:B------:R-:W-:Y:S02]  /*3ae0*/  ISETP.LT.OR P5, PT, R3.reuse, 0x29, !P3 ;  /* 0x000000290300780c */ /* 0x040fe40005fa1670 */
[----:B------:R-:W-:-:S04]  /*3af0*/  ISETP.LT.OR P3, PT, R3, 0x2a, !P3 ;  /* 0x0000002a0300780c */ /* 0x000fc80005f61670 */
[----:B------:R-:W-:Y:S09]  /*3b00*/  @P4 BRA `(.L_x_108) ;  /* 0x00000000000c4947 */ /* 0x000ff20003800000 */
[----:B------:R-:W5:Y:S02]  /*3b10*/  LDG.E.U8 R74, desc[UR36][R14.64+0x21] ;  /* 0x000021240e4a7981 */ /* 0x000f64000c1e1100 */
[----:B-----5:R-:W-:-:S05]  /*3b20*/  PRMT R32, R74, 0x8880, RZ ;  /* 0x000088804a207816 */ /* 0x020fca00000000ff */
[----:B------:R-:W-:-:S07]  /*3b30*/  IMAD R75, R32, R73, RZ ;  /* 0x00000049204b7224 */ /* 0x000fce00078e02ff */
.L_x_108:
[----:B------:R-:W-:Y:S05]  /*3b40*/  BSYNC B1 ;  /* 0x0000000000017941 */ /* 0x000fea0003800000 */
.L_x_107:
[----:B------:R-:W-:Y:S01]  /*3b50*/  @!P4 IMAD R35, R35, R72, R75 ;  /* 0x000000482323c224 */ /* 0x000fe200078e024b */
[----:B------:R-:W-:Y:S04]  /*3b60*/  BSSY B1, `(.L_x_109) ;  /* 0x0000006000017945 */ /* 0x000fe80003800000 */
[----:B------:R0:W-:Y:S01]  /*3b70*/  @!P4 STG.E.U8 desc[UR36][R6.64+0x21], R35 ;  /* 0x000021230600c986 */ /* 0x0001e2000c101124 */
[----:B------:R-:W-:Y:S05]  /*3b80*/  @P5 BRA `(.L_x_110) ;  /* 0x00000000000c5947 */ /* 0x000fea0003800000 */
[----:B------:R-:W5:Y:S02]  /*3b90*/  LDG.E.U8 R74, desc[UR36][R12.64+0x28] ;  /* 0x000028240c4a7981 */ /* 0x000f64000c1e1100 */
[----:B-----5:R-:W-:-:S05]  /*3ba0*/  PRMT R32, R74, 0x8880, RZ ;  /* 0x000088804a207816 */ /* 0x020fca00000000ff */
[----:B------:R-:W-:-:S07]  /*3bb0*/  IMAD R75, R32, R73, RZ ;  /* 0x00000049204b7224 */ /* 0x000fce00078e02ff */
.L_x_110:
[----:B------:R-:W-:Y:S05]  /*3bc0*/  BSYNC B1 ;  /* 0x0000000000017941 */ /* 0x000fea0003800000 */
.L_x_109:
[----:B0-----:R-:W-:Y:S01]  /*3bd0*/  @!P5 IMAD R33, R36, R72, R75 ;  /* 0x000000482421d224 */ /* 0x001fe200078e024b */
[----:B------:R-:W-:Y:S04]  /*3be0*/  BSSY B1, `(.L_x_111) ;  /* 0x0000006000017945 */ /* 0x000fe80003800000 */
[----:B------:R0:W-:Y:S01]  /*3bf0*/  @!P5 STG.E.U8 desc[UR36][R4.64+0x28], R33 ;  /* 0x000028210400d986 */ /* 0x0001e2000c101124 */
[----:B------:R-:W-:Y:S05]  /*3c00*/  @P3 BRA `(.L_x_112) ;  /* 0x00000000000c3947 */ /* 0x000fea0003800000 */
[----:B------:R-:W5:Y:S02]  /*3c10*/  LDG.E.U8 R74, desc[UR36][R12.64+0x29] ;  /* 0x000029240c4a7981 */ /* 0x000f64000c1e1100 */
[----:B-----5:R-:W-:-:S05]  /*3c20*/  PRMT R32, R74, 0x8880, RZ ;  /* 0x000088804a207816 */ /* 0x020fca00000000ff */
[----:B------:R-:W-:-:S07]  /*3c30*/  IMAD R75, R32, R73, RZ ;  /* 0x00000049204b7224 */ /* 0x000fce00078e02ff */
.L_x_112:
[----:B------:R-:W-:Y:S05]  /*3c40*/  BSYNC B1 ;  /* 0x0000000000017941 */ /* 0x000fea0003800000 */
.L_x_111:
[----:B------:R-:W-:Y:S01]  /*3c50*/  ISETP.LT.OR P4, PT, R3, 0x29, !P0 ;  /* 0x000000290300780c */ /* 0x000fe20004781670 */
[----:B------:R-:W-:Y:S01]  /*3c60*/  @!P3 IMAD R37, R37, R72, R75 ;  /* 0x000000482525b224 */ /* 0x000fe200078e024b */
[----:B------:R-:W-:Y:S01]  /*3c70*/  BSSY B1, `(.L_x_113) ;  /* 0x0000009000017945 */ /* 0x000fe20003800000 */
[C---:B------:R-:W-:Y:S02]  /*3c80*/  ISETP.LT.OR P0, PT, R3.reuse, 0x2a, !P0 ;  /* 0x0000002a0300780c */ /* 0x040fe40004701670 */
[C---:B------:R-:W-:Y:S01]  /*3c90*/  ISETP.LT.OR P5, PT, R3.reuse, 0x21, !P1 ;  /* 0x000000210300780c */ /* 0x040fe20004fa1670 */
[----:B------:R0:W-:Y:S01]  /*3ca0*/  @!P3 STG.E.U8 desc[UR36][R4.64+0x29], R37 ;  /* 0x000029250400b986 */ /* 0x0001e2000c101124 */
[----:B------:R-:W-:-:S06]  /*3cb0*/  ISETP.LT.OR P3, PT, R3, 0x22, !P1 ;  /* 0x000000220300780c */ /* 0x000fcc0004f61670 */
[----:B------:R-:W-:Y:S07]  /*3cc0*/  @P4 BRA `(.L_x_114) ;  /* 0x00000000000c4947 */ /* 0x000fee0003800000 */
[----:B------:R-:W0:Y:S02]  /*3cd0*/  LDG.E.U8 R74, desc[UR36][R14.64+0x28] ;  /* 0x000028240e4a7981 */ /* 0x000e24000c1e1100 */
[----:B012---:R-:W-:-:S05]  /*3ce0*/  PRMT R4, R74, 0x8880, RZ ;  /* 0x000088804a047816 */ /* 0x007fca00000000ff */
[----:B------:R-:W-:-:S07]  /*3cf0*/  IMAD R75, R4, R73, RZ ;  /* 0x00000049044b7224 */ /* 0x000fce00078e02ff */
.L_x_114:
[----:B------:R-:W-:Y:S05]  /*3d00*/  BSYNC B1 ;  /* 0x0000000000017941 */ /* 0x000fea0003800000 */
.L_x_113:
[----:B012---:R-:W-:Y:S01]  /*3d10*/  @!P4 IMAD R5, R38, R72, R75 ;  /* 0x000000482605c224 */ /* 0x007fe200078e024b */
[----:B------:R-:W-:Y:S04]  /*3d20*/  BSSY B1, `(.L_x_115) ;  /* 0x0000006000017945 */ /* 0x000fe80003800000 */
[----:B------:R0:W-:Y:S01]  /*3d30*/  @!P4 STG.E.U8 desc[UR36][R6.64+0x28], R5 ;  /* 0x000028050600c986 */ /* 0x0001e2000c101124 */
[----:B------:R-:W-:Y:S05]  /*3d40*/  @P0 BRA `(.L_x_116) ;  /* 0x00000000000c0947 */ /* 0x000fea0003800000 */
[----:B------:R-:W2:Y:S02]  /*3d50*/  LDG.E.U8 R74, desc[UR36][R14.64+0x29] ;  /* 0x000029240e4a7981 */ /* 0x000ea4000c1e1100 */
[----:B--2---:R-:W-:-:S05]  /*3d60*/  PRMT R4, R74, 0x8880, RZ ;  /* 0x000088804a047816 */ /* 0x004fca00000000ff */
[----:B------:R-:W-:-:S07]  /*3d70*/  IMAD R75, R4, R73, RZ ;  /* 0x00000049044b7224 */ /* 0x000fce00078e02ff */
.L_x_116:
[----:B------:R-:W-:Y:S05]  /*3d80*/  BSYNC B1 ;  /* 0x0000000000017941 */ /* 0x000fea0003800000 */
.L_x_115:
[----:B------:R-:W-:Y:S01]  /*3d90*/  @!P0 IMAD R39, R39, R72, R75 ;  /* 0x0000004827278224 */ /* 0x000fe200078e024b */
[----:B------:R-:W-:Y:S04]  /*3da0*/  BSSY B1, `(.L_x_117) ;  /* 0x0000006000017945 */ /* 0x000fe80003800000 */
[----:B------:R1:W-:Y:S01]  /*3db0*/  @!P0 STG.E.U8 desc[UR36][R6.64+0x29], R39 ;  /* 0x0000292706008986 */ /* 0x0003e2000c101124 */
[----:B------:R-:W-:Y:S05]  /*3dc0*/  @P5 BRA `(.L_x_118) ;  /* 0x00000000000c5947 */ /* 0x000fea0003800000 */
[----:B------:R-:W2:Y:S02]  /*3dd0*/  LDG.E.U8 R74, desc[UR36][R20.64+0x20] ;  /* 0x00002024144a7981 */ /* 0x000ea4000c1e1100 */
[----:B--2---:R-:W-:-:S05]  /*3de0*/  PRMT R4, R74, 0x8880, RZ ;  /* 0x000088804a047816 */ /* 0x004fca00000000ff */
[----:B------:R-:W-:-:S07]  /*3df0*/  IMAD R75, R4, R73, RZ ;  /* 0x00000049044b7224 */ /* 0x000fce00078e02ff */
.L_x_118:
[----:B------:R-:W-:Y:S05]  /*3e00*/  BSYNC B1 ;  /* 0x0000000000017941 */ /* 0x000fea0003800000 */
.L_x_117:
[----:B0-----:R-:W-:Y:S01]  /*3e10*/  @!P5 IMAD R5, R24, R72, R75 ;  /* 0x000000481805d224 */ /* 0x001fe200078e024b */
[----:B------:R-:W-:Y:S04]  /*3e20*/  BSSY B1, `(.L_x_119) ;  /* 0x0000006000017945 */ /* 0x000fe80003800000 */
[----:B------:R0:W-:Y:S01]  /*3e30*/  @!P5 STG.E.U8 desc[UR36][R10.64+0x20], R5 ;  /* 0x000020050a00d986 */ /* 0x0001e2000c101124 */
[----:B------:R-:W-:Y:S05]  /*3e40*/  @P3 BRA `(.L_x_120) ;  /* 0x00000000000c3947 */ /* 0x000fea0003800000 */
[----:B------:R-:W2:Y:S02]  /*3e50*/  LDG.E.U8 R74, desc[UR36][R20.64+0x21] ;  /* 0x00002124144a7981 */ /* 0x000ea4000c1e1100 */
[----:B--2---:R-:W-:-:S05]  /*3e60*/  PRMT R4, R74, 0x8880, RZ ;  /* 0x000088804a047816 */ /* 0x004fca00000000ff */
[----:B------:R-:W-:-:S07]  /*3e70*/  IMAD R75, R4, R73, RZ ;  /* 0x00000049044b7224 */ /* 0x000fce00078e02ff */
.L_x_120:
[----:B------:R-:W-:Y:S05]  /*3e80*/  BSYNC B1 ;  /* 0x0000000000017941 */ /* 0x000fea0003800000 */
.L_x_119:
[----:B------:R-:W-:Y:S01]  /*3e90*/  ISETP.LT.OR P4, PT, R3, 0x21, !P2 ;  /* 0x000000210300780c */ /* 0x000fe20005781670 */
[----:B------:R-:W-:Y:S01]  /*3ea0*/  @!P3 IMAD R25, R25, R72, R75 ;  /* 0x000000481919b224 */ /* 0x000fe200078e024b */
[----:B------:R-:W-:Y:S01]  /*3eb0*/  BSSY B1, `(.L_x_121) ;  /* 0x000000a000017945 */ /* 0x000fe20003800000 */
[C---:B------:R-:W-:Y:S02]  /*3ec0*/  ISETP.LT.OR P0, PT, R3.reuse, 0x22, !P2 ;  /* 0x000000220300780c */ /* 0x040fe40005701670 */
[C---:B------:R-:W-:Y:S01]  /*3ed0*/  ISETP.LT.OR P5, PT, R3.reuse, 0x29, !P2 ;  /* 0x000000290300780c */ /* 0x040fe200057a1670 */
[----:B------:R2:W-:Y:S01]  /*3ee0*/  @!P3 STG.E.U8 desc[UR36][R10.64+0x21], R25 ;  /* 0x000021190a00b986 */ /* 0x0005e2000c101124 */
[C---:B------:R-:W-:Y:S02]  /*3ef0*/  ISETP.LT.OR P3, PT, R3.reuse, 0x29, !P1 ;  /* 0x000000290300780c */ /* 0x040fe40004f61670 */
[----:B------:R-:W-:-:S04]  /*3f00*/  ISETP.LT.OR P1, PT, R3, 0x2a, !P1 ;  /* 0x0000002a0300780c */ /* 0x000fc80004f21670 */
[----:B------:R-:W-:Y:S09]  /*3f10*/  @P4 BRA `(.L_x_122) ;  /* 0x00000000000c4947 */ /* 0x000ff20003800000 */
[----:B------:R-:W5:Y:S02]  /*3f20*/  LDG.E.U8 R74, desc[UR36][R64.64+0x20] ;  /* 0x00002024404a7981 */ /* 0x000f64000c1e1100 */
[----:B-----5:R-:W-:-:S05]  /*3f30*/  PRMT R4, R74, 0x8880, RZ ;  /* 0x000088804a047816 */ /* 0x020fca00000000ff */
[----:B------:R-:W-:-:S07]  /*3f40*/  IMAD R75, R4, R73, RZ ;  /* 0x00000049044b7224 */ /* 0x000fce00078e02ff */
.L_x_122:
[----:B------:R-:W-:Y:S05]  /*3f50*/  BSYNC B1 ;  /* 0x0000000000017941 */ /* 0x000fea0003800000 */
.L_x_121:
[----:B0-----:R-:W-:Y:S01]  /*3f60*/  @!P4 IMAD R5, R26, R72, R75 ;  /* 0x000000481a05c224 */ /* 0x001fe200078e024b */
[----:B------:R-:W-:Y:S04]  /*3f70*/  BSSY B1, `(.L_x_123) ;  /* 0x0000006000017945 */ /* 0x000fe80003800000 */
[----:B------:R0:W-:Y:S01]  /*3f80*/  @!P4 STG.E.U8 desc[UR36][R8.64+0x20], R5 ;  /* 0x000020050800c986 */ /* 0x0001e2000c101124 */
[----:B------:R-:W-:Y:S05]  /*3f90*/  @P0 BRA `(.L_x_124) ;  /* 0x00000000000c0947 */ /* 0x000fea0003800000 */
[----:B------:R-:W5:Y:S02]  /*3fa0*/  LDG.E.U8 R74, desc[UR36][R64.64+0x21] ;  /* 0x00002124404a7981 */ /* 0x000f64000c1e1100 */
[----:B-----5:R-:W-:-:S05]  /*3fb0*/  PRMT R4, R74, 0x8880, RZ ;  /* 0x000088804a047816 */ /* 0x020fca00000000ff */
[----:B------:R-:W-:-:S07]  /*3fc0*/  IMAD R75, R4, R73, RZ ;  /* 0x00000049044b7224 */ /* 0x000fce00078e02ff */
.L_x_124:
[----:B------:R-:W-:Y:S05]  /*3fd0*/  BSYNC B1 ;  /* 0x0000000000017941 */ /* 0x000fea0003800000 */
.L_x_123:
[----:B------:R-:W-:Y:S01]  /*3fe0*/  @!P0 IMAD R27, R27, R72, R75 ;  /* 0x000000481b1b8224 */ /* 0x000fe200078e024b */
[----:B------:R-:W-:Y:S04]  /*3ff0*/  BSSY B1, `(.L_x_125) ;  /* 0x0000006000017945 */ /* 0x000fe80003800000 */
[----:B------:R0:W-:Y:S01]  /*4000*/  @!P0 STG.E.U8 desc[UR36][R8.64+0x21], R27 ;  /* 0x0000211b08008986 */ /* 0x0001e2000c101124 */
[----:B------:R-:W-:Y:S05]  /*4010*/  @P3 BRA `(.L_x_126) ;  /* 0x00000000000c3947 */ /* 0x000fea0003800000 */
[----:B------:R-:W5:Y:S02]  /*4020*/  LDG.E.U8 R74, desc[UR36][R20.64+0x28] ;  /* 0x00002824144a7981 */ /* 0x000f64000c1e1100 */
[----:B-----5:R-:W-:-:S05]  /*4030*/  PRMT R4, R74, 0x8880, RZ ;  /* 0x000088804a047816 */ /* 0x020fca00000000ff */
[----:B------:R-:W-:-:S07]  /*4040*/  IMAD R75, R4, R73, RZ ;  /* 0x00000049044b7224 */ /* 0x000fce00078e02ff */
.L_x_126:
[----:B------:R-:W-:Y:S05]  /*4050*/  BSYNC B1 ;  /* 0x0000000000017941 */ /* 0x000fea0003800000 */
.L_x_125:
[----:B0-----:R-:W-:Y:S01]  /*4060*/  @!P3 IMAD R5, R28, R72, R75 ;  /* 0x000000481c05b224 */ /* 0x001fe200078e024b */
[----:B------:R-:W-:Y:S04]  /*4070*/  BSSY B1, `(.L_x_127) ;  /* 0x0000006000017945 */ /* 0x000fe80003800000 */
[----:B------:R0:W-:Y:S01]  /*4080*/  @!P3 STG.E.U8 desc[UR36][R10.64+0x28], R5 ;  /* 0x000028050a00b986 */ /* 0x0001e2000c101124 */
[----:B------:R-:W-:Y:S05]  /*4090*/  @P1 BRA `(.L_x_128) ;  /* 0x00000000000c1947 */ /* 0x000fea0003800000 */
[----:B------:R-:W5:Y:S02]  /*40a0*/  LDG.E.U8 R74, desc[UR36][R20.64+0x29] ;  /* 0x00002924144a7981 */ /* 0x000f64000c1e1100 */
[----:B-----5:R-:W-:-:S05]  /*40b0*/  PRMT R4, R74, 0x8880, RZ ;  /* 0x000088804a047816 */ /* 0x020fca00000000ff */
[----:B------:R-:W-:-:S07]  /*40c0*/  IMAD R75, R4, R73, RZ ;  /* 0x00000049044b7224 */ /* 0x000fce00078e02ff */
.L_x_128:
[----:B------:R-:W-:Y:S05]  /*40d0*/  BSYNC B1 ;  /* 0x0000000000017941 */ /* 0x000fea0003800000 */
.L_x_127:
[----:B------:R-:W-:Y:S01]  /*40e0*/  @!P1 IMAD R29, R29, R72, R75 ;  /* 0x000000481d1d9224 */ /* 0x000fe200078e024b */
[----:B------:R-:W-:Y:S04]  /*40f0*/  BSSY B1, `(.L_x_129) ;  /* 0x0000006000017945 */ /* 0x000fe80003800000 */
[----:B------:R0:W-:Y:S01]  /*4100*/  @!P1 STG.E.U8 desc[UR36][R10.64+0x29], R29 ;  /* 0x0000291d0a009986 */ /* 0x0001e2000c101124 */
[----:B------:R-:W-:Y:S05]  /*4110*/  @P5 BRA `(.L_x_130) ;  /* 0x00000000000c5947 */ /* 0x000fea0003800000 */
[----:B------:R-:W5:Y:S02]  /*4120*/  LDG.E.U8 R74, desc[UR36][R64.64+0x28] ;  /* 0x00002824404a7981 */ /* 0x000f64000c1e1100 */
[----:B-----5:R-:W-:-:S05]  /*4130*/  PRMT R4, R74, 0x8880, RZ ;  /* 0x000088804a047816 */ /* 0x020fca00000000ff */
[----:B------:R-:W-:-:S07]  /*4140*/  IMAD R75, R4, R73, RZ ;  /* 0x00000049044b7224 */ /* 0x000fce00078e02ff */
.L_x_130:
[----:B------:R-:W-:Y:S05]  /*4150*/  BSYNC B1 ;  /* 0x0000000000017941 */ /* 0x000fea0003800000 */
.L_x_129:
[----:B0-----:R-:W-:Y:S01]  /*4160*/  @!P5 IMAD R5, R30, R72, R75 ;  /* 0x000000481e05d224 */ /* 0x001fe200078e024b */
[----:B------:R-:W-:Y:S01]  /*4170*/  ISETP.LT.OR P2, PT, R3, 0x2a, !P2 ;  /* 0x0000002a0300780c */ /* 0x000fe20005741670 */
[----:B------:R-:W-:Y:S03]  /*4180*/  BSSY B1, `(.L_x_131) ;  /* 0x0000006000017945 */ /* 0x000fe60003800000 */
[----:B------:R0:W-:Y:S09]  /*4190*/  @!P5 STG.E.U8 desc[UR36][R8.64+0x28], R5 ;  /* 0x000028050800d986 */ /* 0x0001f2000c101124 */
[----:B------:R-:W-:Y:S05]  /*41a0*/  @P2 BRA `(.L_x_132) ;  /* 0x00000000000c2947 */ /* 0x000fea0003800000 */
[----:B------:R-:W5:Y:S02]  /*41b0*/  LDG.E.U8 R74, desc[UR36][R64.64+0x29] ;  /* 0x00002924404a7981 */ /* 0x000f64000c1e1100 */
[----:B-----5:R-:W-:-:S05]  /*41c0*/  PRMT R4, R74, 0x8880, RZ ;  /* 0x000088804a047816 */ /* 0x020fca00000000ff */
[----:B------:R-:W-:-:S07]  /*41d0*/  IMAD R75, R4, R73, RZ ;  /* 0x00000049044b7224 */ /* 0x000fce00078e02ff */
.L_x_132:
[----:B------:R-:W-:Y:S05]  /*41e0*/  BSYNC B1 ;  /* 0x0000000000017941 */ /* 0x000fea0003800000 */
.L_x_131:
[----:B------:R-:W-:Y:S01]  /*41f0*/  IMAD R31, R31, R72, R75 ;  /* 0x000000481f1f7224 */ /* 0x000fe200078e024b */
[----:B------:R-:W-:Y:S06]  /*4200*/  @P2 BRA `(.L_x_133) ;  /* 0x0000000800582947 */ /* 0x000fec0003800000 */
[----:B------:R0:W-:Y:S01]  /*4210*/  STG.E.U8 desc[UR36][R8.64+0x29], R31 ;  /* 0x0000291f08007986 */ /* 0x0001e2000c101124 */
[----:B------:R-:W-:Y:S05]  /*4220*/  BRA `(.L_x_133) ;  /* 0x0000000800507947 */ /* 0x000fea0003800000 */
.L_x_36:
[C---:B------:R-:W-:Y:S02]  /*4230*/  ISETP.GE.AND P2, PT, R82.reuse, 0x1, PT ;  /* 0x000000015200780c */ /* 0x040fe40003f46270 */
[----:B------:R-:W-:Y:S02]  /*4240*/  ISETP.GE.AND P3, PT, R82, 0x9, PT ;  /* 0x000000095200780c */ /* 0x000fe40003f66270 */
[C---:B------:R-:W-:Y:S02]  /*4250*/  ISETP.LT.OR P4, PT, R3.reuse, 0x1, !P2 ;  /* 0x000000010300780c */ /* 0x040fe40005781670 */
[C---:B------:R-:W-:Y:S02]  /*4260*/  ISETP.LT.OR P5, PT, R3.reuse, 0x2, !P2 ;  /* 0x000000020300780c */ /* 0x040fe400057a1670 */
[C---:B------:R-:W-:Y:S02]  /*4270*/  ISETP.LT.OR P0, PT, R3.reuse, 0x1, !P3 ;  /* 0x000000010300780c */ /* 0x040fe40005f01670 */
[----:B------:R-:W-:-:S07]  /*4280*/  ISETP.LT.OR P1, PT, R3, 0x2, !P3 ;  /* 0x000000020300780c */ /* 0x000fce0005f21670 */
[-C--:B------:R-:W-:Y:S02]  /*4290*/  @!P4 IMAD R13, R64, R72.reuse, RZ ;  /* 0x00000048400dc224 */ /* 0x080fe400078e02ff */
[-C--:B------:R-:W-:Y:S02]  /*42a0*/  @!P5 IMAD R65, R65, R72.reuse, RZ ;  /* 0x000000484141d224 */ /* 0x080fe400078e02ff */
[-C--:B------:R-:W-:Y:S01]  /*42b0*/  @!P0 IMAD R15, R66, R72.reuse, RZ ;  /* 0x00000048420f8224 */ /* 0x080fe200078e02ff */
[----:B------:R0:W-:Y:S01]  /*42c0*/  @!P4 STG.E.U8 desc[UR36][R4.64], R13 ;  /* 0x0000000d0400c986 */ /* 0x0001e2000c101124 */
[----:B------:R-:W-:Y:S01]  /*42d0*/  ISETP.LT.OR P4, PT, R3, 0x9, !P2 ;  /* 0x000000090300780c */ /* 0x000fe20005781670 */
[----:B------:R-:W-:Y:S02]  /*42e0*/  @!P1 IMAD R67, R67, R72, RZ ;  /* 0x0000004843439224 */ /* 0x000fe400078e02ff */
[----:B------:R-:W-:Y:S01]  /*42f0*/  @!P5 STG.E.U8 desc[UR36][R4.64+0x1], R65 ;  /* 0x000001410400d986 */ /* 0x000fe2000c101124 */
[----:B------:R-:W-:-:S03]  /*4300*/  ISETP.LT.OR P5, PT, R3, 0xa, !P2 ;  /* 0x0000000a0300780c */ /* 0x000fc600057a1670 */
[----:B------:R1:W-:Y:S01]  /*4310*/  @!P0 STG.E.U8 desc[UR36][R6.64], R15 ;  /* 0x0000000f06008986 */ /* 0x0003e2000c101124 */
[----:B------:R-:W-:-:S03]  /*4320*/  ISETP.LT.OR P0, PT, R3, 0x9, !P3 ;  /* 0x000000090300780c */ /* 0x000fc60005f01670 */
[----:B------:R-:W-:Y:S01]  /*4330*/  @!P1 STG.E.U8 desc[UR36][R6.64+0x1], R67 ;  /* 0x0000014306009986 */ /* 0x000fe2000c101124 */
[----:B------:R-:W-:Y:S01]  /*4340*/  ISETP.GE.AND P1, PT, R82, 0x81, PT ;  /* 0x000000815200780c */ /* 0x000fe20003f26270 */
[----:B------:R-:W-:-:S04]  /*4350*/  @!P4 IMAD R21, R68, R72, RZ ;  /* 0x000000484415c224 */ /* 0x000fc800078e02ff */
[-C--:B------:R-:W-:Y:S01]  /*4360*/  @!P5 IMAD R69, R69, R72.reuse, RZ ;  /* 0x000000484545d224 */ /* 0x080fe200078e02ff */
[----:B------:R2:W-:Y:S01]  /*4370*/  @!P4 STG.E.U8 desc[UR36][R4.64+0x8], R21 ;  /* 0x000008150400c986 */ /* 0x0005e2000c101124 */
[C---:B------:R-:W-:Y:S02]  /*4380*/  ISETP.LT.OR P4, PT, R3.reuse, 0xa, !P3 ;  /* 0x0000000a0300780c */ /* 0x040fe40005f81670 */
[----:B0-----:R-:W-:Y:S01]  /*4390*/  @!P0 IMAD R13, R70, R72, RZ ;  /* 0x00000048460d8224 */ /* 0x001fe200078e02ff */
[----:B------:R-:W-:Y:S01]  /*43a0*/  @!P5 STG.E.U8 desc[UR36][R4.64+0x9], R69 ;  /* 0x000009450400d986 */ /* 0x000fe2000c101124 */
[----:B------:R-:W-:-:S03]  /*43b0*/  ISETP.LT.OR P5, PT, R3, 0x1, !P1 ;  /* 0x000000010300780c */ /* 0x000fc60004fa1670 */
[----:B------:R0:W-:Y:S01]  /*43c0*/  @!P0 STG.E.U8 desc[UR36][R6.64+0x8], R13 ;  /* 0x0000080d06008986 */ /* 0x0001e2000c101124 */
[----:B------:R-:W-:-:S05]  /*43d0*/  ISETP.GE.AND P0, PT, R82, 0x89, PT ;  /* 0x000000895200780c */ /* 0x000fca0003f06270 */
[----:B------:R-:W-:-:S04]  /*43e0*/  @!P4 IMAD R71, R71, R72, RZ ;  /* 0x000000484747c224 */ /* 0x000fc800078e02ff */
[----:B-1----:R-:W-:Y:S01]  /*43f0*/  @!P5 IMAD R15, R56, R72, RZ ;  /* 0x00000048380fd224 */ /* 0x002fe200078e02ff */
[----:B------:R-:W-:Y:S01]  /*4400*/  @!P4 STG.E.U8 desc[UR36][R6.64+0x9], R71 ;  /* 0x000009470600c986 */ /* 0x000fe2000c101124 */
[----:B------:R-:W-:-:S03]  /*4410*/  ISETP.LT.OR P4, PT, R3, 0x2, !P1 ;  /* 0x000000020300780c */ /* 0x000fc60004f81670 */
[----:B------:R1:W-:Y:S01]  /*4420*/  @!P5 STG.E.U8 desc[UR36][R10.64], R15 ;  /* 0x0000000f0a00d986 */ /* 0x0003e2000c101124 */
[----:B------:R-:W-:-:S09]  /*4430*/  ISETP.LT.OR P5, PT, R3, 0x1, !P0 ;  /* 0x000000010300780c */ /* 0x000fd200047a1670 */
[----:B------:R-:W-:-:S04]  /*4440*/  @!P4 IMAD R57, R57, R72, RZ ;  /* 0x000000483939c224 */ /* 0x000fc800078e02ff */
[----:B--2---:R-:W-:Y:S01]  /*4450*/  @!P5 IMAD R21, R58, R72, RZ ;  /* 0x000000483a15d224 */ /* 0x004fe200078e02ff */
[----:B------:R-:W-:Y:S01]  /*4460*/  @!P4 STG.E.U8 desc[UR36][R10.64+0x1], R57 ;  /* 0x000001390a00c986 */ /* 0x000fe2000c101124 */
[----:B------:R-:W-:-:S03]  /*4470*/  ISETP.LT.OR P4, PT, R3, 0x2, !P0 ;  /* 0x000000020300780c */ /* 0x000fc60004781670 */
[----:B------:R2:W-:Y:S01]  /*4480*/  @!P5 STG.E.U8 desc[UR36][R8.64], R21 ;  /* 0x000000150800d986 */ /* 0x0005e2000c101124 */
[----:B------:R-:W-:-:S09]  /*4490*/  ISETP.LT.OR P5, PT, R3, 0x9, !P1 ;  /* 0x000000090300780c */ /* 0x000fd20004fa1670 */
[----:B------:R-:W-:-:S04]  /*44a0*/  @!P4 IMAD R59, R59, R72, RZ ;  /* 0x000000483b3bc224 */ /* 0x000fc800078e02ff */
[----:B0-----:R-:W-:Y:S01]  /*44b0*/  @!P5 IMAD R13, R60, R72, RZ ;  /* 0x000000483c0dd224 */ /* 0x001fe200078e02ff */
[----:B------:R-:W-:Y:S01]  /*44c0*/  @!P4 STG.E.U8 desc[UR36][R8.64+0x1], R59 ;  /* 0x0000013b0800c986 */ /* 0x000fe2000c101124 */
[----:B------:R-:W-:-:S03]  /*44d0*/  ISETP.LT.OR P4, PT, R3, 0xa, !P1 ;  /* 0x0000000a0300780c */ /* 0x000fc60004f81670 */
[----:B------:R0:W-:Y:S01]  /*44e0*/  @!P5 STG.E.U8 desc[UR36][R10.64+0x8], R13 ;  /* 0x0000080d0a00d986 */ /* 0x0001e2000c101124 */
[----:B------:R-:W-:-:S09]  /*44f0*/  ISETP.LT.OR P5, PT, R3, 0x9, !P0 ;  /* 0x000000090300780c */ /* 0x000fd200047a1670 */
        /* <DEDUP_REMOVED lines=65> */
[C---:B------:R-:W-:Y:S02]  /*4910*/  ISETP.LT.OR P5, PT, R3.reuse, 0x29, !P2 ;  /* 0x000000290300780c */ /* 0x040fe400057a1670 */
[----:B------:R-:W-:-:S07]  /*4920*/  ISETP.LT.OR P2, PT, R3, 0x2a, !P2 ;  /* 0x0000002a0300780c */ /* 0x000fce0005741670 */
[----:B------:R-:W-:-:S04]  /*4930*/  @!P4 IMAD R35, R35, R72, RZ ;  /* 0x000000482323c224 */ /* 0x000fc800078e02ff */
[-C--:B0-----:R-:W-:Y:S01]  /*4940*/  @!P5 IMAD R13, R36, R72.reuse, RZ ;  /* 0x00000048240dd224 */ /* 0x081fe200078e02ff */
[----:B------:R-:W-:Y:S01]  /*4950*/  @!P4 STG.E.U8 desc[UR36][R6.64+0x21], R35 ;  /* 0x000021230600c986 */ /* 0x000fe2000c101124 */
[----:B------:R-:W-:Y:S01]  /*4960*/  @!P2 IMAD R37, R37, R72, RZ ;  /* 0x000000482525a224 */ /* 0x000fe200078e02ff */
[C---:B------:R-:W-:Y:S02]  /*4970*/  ISETP.LT.OR P4, PT, R3.reuse, 0x29, !P3 ;  /* 0x000000290300780c */ /* 0x040fe40005f81670 */
[C---:B------:R-:W-:Y:S01]  /*4980*/  ISETP.LT.OR P3, PT, R3.reuse, 0x2a, !P3 ;  /* 0x0000002a0300780c */ /* 0x040fe20005f61670 */
[----:B------:R-:W-:Y:S01]  /*4990*/  @!P5 STG.E.U8 desc[UR36][R4.64+0x28], R13 ;  /* 0x0000280d0400d986 */ /* 0x000fe2000c101124 */
[----:B------:R-:W-:-:S03]  /*49a0*/  ISETP.LT.OR P5, PT, R3, 0x21, !P1 ;  /* 0x000000210300780c */ /* 0x000fc60004fa1670 */
[----:B------:R0:W-:Y:S01]  /*49b0*/  @!P2 STG.E.U8 desc[UR36][R4.64+0x29], R37 ;  /* 0x000029250400a986 */ /* 0x0001e2000c101124 */
[----:B------:R-:W-:-:S05]  /*49c0*/  ISETP.LT.OR P2, PT, R3, 0x22, !P1 ;  /* 0x000000220300780c */ /* 0x000fca0004f41670 */
[-C--:B-1----:R-:W-:Y:S02]  /*49d0*/  @!P4 IMAD R15, R38, R72.reuse, RZ ;  /* 0x00000048260fc224 */ /* 0x082fe400078e02ff */
[-C--:B------:R-:W-:Y:S02]  /*49e0*/  @!P3 IMAD R39, R39, R72.reuse, RZ ;  /* 0x000000482727b224 */ /* 0x080fe400078e02ff */
[-C--:B--2---:R-:W-:Y:S01]  /*49f0*/  @!P5 IMAD R21, R24, R72.reuse, RZ ;  /* 0x000000481815d224 */ /* 0x084fe200078e02ff */
[----:B------:R-:W-:Y:S01]  /*4a00*/  @!P4 STG.E.U8 desc[UR36][R6.64+0x28], R15 ;  /* 0x0000280f0600c986 */ /* 0x000fe2000c101124 */
[----:B------:R-:W-:Y:S02]  /*4a10*/  ISETP.LT.OR P4, PT, R3, 0x22, !P0 ;  /* 0x000000220300780c */ /* 0x000fe40004781670 */
[----:B------:R-:W-:Y:S01]  /*4a20*/  @!P2 IMAD R25, R25, R72, RZ ;  /* 0x000000481919a224 */ /* 0x000fe200078e02ff */
[----:B------:R1:W-:Y:S01]  /*4a30*/  @!P3 STG.E.U8 desc[UR36][R6.64+0x29], R39 ;  /* 0x000029270600b986 */ /* 0x0003e2000c101124 */
[----:B------:R-:W-:-:S03]  /*4a40*/  ISETP.LT.OR P3, PT, R3, 0x21, !P0 ;  /* 0x000000210300780c */ /* 0x000fc60004761670 */
[----:B------:R2:W-:Y:S01]  /*4a50*/  @!P2 STG.E.U8 desc[UR36][R10.64+0x21], R25 ;  /* 0x000021190a00a986 */ /* 0x0005e2000c101124 */
[C---:B------:R-:W-:Y:S02]  /*4a60*/  ISETP.LT.OR P2, PT, R3.reuse, 0x29, !P1 ;  /* 0x000000290300780c */ /* 0x040fe40004f41670 */
[C---:B------:R-:W-:Y:S01]  /*4a70*/  ISETP.LT.OR P1, PT, R3.reuse, 0x2a, !P1 ;  /* 0x0000002a0300780c */ /* 0x040fe20004f21670 */
[----:B------:R2:W-:Y:S01]  /*4a80*/  @!P5 STG.E.U8 desc[UR36][R10.64+0x20], R21 ;  /* 0x000020150a00d986 */ /* 0x0005e2000c101124 */
[----:B------:R-:W-:Y:S01]  /*4a90*/  ISETP.LT.OR P5, PT, R3, 0x29, !P0 ;  /* 0x000000290300780c */ /* 0x000fe200047a1670 */
[----:B------:R-:W-:Y:S01]  /*4aa0*/  @!P4 IMAD R27, R27, R72, RZ ;  /* 0x000000481b1bc224 */ /* 0x000fe200078e02ff */
[----:B------:R-:W-:-:S03]  /*4ab0*/  ISETP.LT.OR P0, PT, R3, 0x2a, !P0 ;  /* 0x0000002a0300780c */ /* 0x000fc60004701670 */
[-C--:B------:R-:W-:Y:S01]  /*4ac0*/  @!P3 IMAD R3, R26, R72.reuse, RZ ;  /* 0x000000481a03b224 */ /* 0x080fe200078e02ff */
[----:B------:R2:W-:Y:S03]  /*4ad0*/  @!P4 STG.E.U8 desc[UR36][R8.64+0x21], R27 ;  /* 0x0000211b0800c986 */ /* 0x0005e6000c101124 */
[-C--:B0-----:R-:W-:Y:S01]  /*4ae0*/  @!P2 IMAD R5, R28, R72.reuse, RZ ;  /* 0x000000481c05a224 */ /* 0x081fe200078e02ff */
[----:B------:R2:W-:Y:S01]  /*4af0*/  @!P3 STG.E.U8 desc[UR36][R8.64+0x20], R3 ;  /* 0x000020030800b986 */ /* 0x0005e2000c101124 */
[-C--:B------:R-:W-:Y:S02]  /*4b00*/  @!P1 IMAD R29, R29, R72.reuse, RZ ;  /* 0x000000481d1d9224 */ /* 0x080fe400078e02ff */
[-C--:B-1----:R-:W-:Y:S01]  /*4b10*/  @!P5 IMAD R7, R30, R72.reuse, RZ ;  /* 0x000000481e07d224 */ /* 0x082fe200078e02ff */
[----:B------:R2:W-:Y:S01]  /*4b20*/  @!P2 STG.E.U8 desc[UR36][R10.64+0x28], R5 ;  /* 0x000028050a00a986 */ /* 0x0005e2000c101124 */
[----:B------:R-:W-:-:S03]  /*4b30*/  @!P0 IMAD R31, R31, R72, RZ ;  /* 0x000000481f1f8224 */ /* 0x000fc600078e02ff */
[----:B------:R2:W-:Y:S04]  /*4b40*/  @!P1 STG.E.U8 desc[UR36][R10.64+0x29], R29 ;  /* 0x0000291d0a009986 */ /* 0x0005e8000c101124 */
[----:B------:R2:W-:Y:S04]  /*4b50*/  @!P5 STG.E.U8 desc[UR36][R8.64+0x28], R7 ;  /* 0x000028070800d986 */ /* 0x0005e8000c101124 */
[----:B------:R2:W-:Y:S02]  /*4b60*/  @!P0 STG.E.U8 desc[UR36][R8.64+0x29], R31 ;  /* 0x0000291f08008986 */ /* 0x0005e4000c101124 */
.L_x_133:
[----:B------:R-:W-:Y:S05]  /*4b70*/  BSYNC B0 ;  /* 0x0000000000007941 */ /* 0x000fea0003800000 */
.L_x_35:
[----:B------:R-:W-:Y:S01]  /*4b80*/  ULDC UR4, c[0x0][0xc] ;  /* 0x0000030000047ab9 */ /* 0x000fe20000000800 */
[----:B------:R-:W-:Y:S01]  /*4b90*/  ULDC UR5, c[0x0][0x10] ;  /* 0x0000040000057ab9 */ /* 0x000fe20000000800 */
[----:B--2---:R-:W2:Y:S01]  /*4ba0*/  LDC R3, c[0x0][0x14] ;  /* 0x00000500ff037b82 */ /* 0x004ea20000000800 */
[----:B------:R-:W-:Y:S01]  /*4bb0*/  UIMAD.WIDE.U32 UR4, UR4, UR5, URZ ;  /* 0x00000005040472a5 */ /* 0x000fe2000f8e003f */
[----:B------:R-:W-:Y:S02]  /*4bc0*/  IMAD.MOV.U32 R77, RZ, RZ, -0x1 ;  /* 0xffffffffff4d7424 */ /* 0x000fe400078e00ff */
[----:B------:R-:W-:-:S03]  /*4bd0*/  IMAD.MOV.U32 R75, RZ, RZ, -0x1 ;  /* 0xffffffffff4b7424 */ /* 0x000fc600078e00ff */
[----:B--2---:R-:W-:-:S04]  /*4be0*/  IMAD.WIDE.U32 R16, R3, UR4, R16 ;  /* 0x0000000403107c25 */ /* 0x004fc8000f8e0010 */
[----:B------:R-:W-:Y:S01]  /*4bf0*/  IMAD R3, R3, UR5, RZ ;  /* 0x0000000503037c24 */ /* 0x000fe2000f8e02ff */
[----:B------:R-:W-:Y:S02]  /*4c00*/  ULDC.64 UR4, c[0x0][0x650] ;  /* 0x0001940000047ab9 */ /* 0x000fe40000000a00 */
[----:B------:R-:W-:Y:S01]  /*4c10*/  ISETP.GE.U32.AND P0, PT, R16, UR4, PT ;  /* 0x0000000410007c0c */ /* 0x000fe2000bf06070 */
[--C-:B------:R-:W-:Y:S01]  /*4c20*/  IMAD.IADD R17, R17, 0x1, R3.reuse ;  /* 0x0000000111117824 */ /* 0x100fe200078e0203 */
[----:B------:R-:W-:-:S04]  /*4c30*/  PRMT R3, RZ, 0x7610, R3 ;  /* 0x00007610ff037816 */ /* 0x000fc80000000003 */
[----:B------:R-:W-:-:S13]  /*4c40*/  ISETP.GE.U32.AND.EX P0, PT, R17, UR5, PT, P0 ;  /* 0x0000000511007c0c */ /* 0x000fda000bf06100 */
[----:B------:R-:W-:Y:S05]  /*4c50*/  @P0 BRA `(.L_x_134) ;  /* 0x0000000400640947 */ /* 0x000fea0003800000 */
[----:B------:R-:W2:Y:S01]  /*4c60*/  S2R R12, SR_CTAID.X ;  /* 0x00000000000c7919 */ /* 0x000ea20000002500 */
[----:B------:R-:W1:Y:S01]  /*4c70*/  LDC.64 R10, c[0x0][0x628] ;  /* 0x00018a00ff0a7b82 */ /* 0x000e620000000a00 */
[----:B------:R-:W-:Y:S01]  /*4c80*/  ULDC UR4, c[0x0][0x150] ;  /* 0x0000540000047ab9 */ /* 0x000fe20000000800 */
[----:B0---4-:R-:W-:Y:S01]  /*4c90*/  IMAD.MOV.U32 R8, RZ, RZ, R16 ;  /* 0x000000ffff087224 */ /* 0x011fe200078e0010 */
[----:B------:R-:W0:Y:S01]  /*4ca0*/  S2R R24, SR_CTAID.Y ;  /* 0x0000000000187919 */ /* 0x000e220000002600 */
[----:B------:R-:W-:-:S04]  /*4cb0*/  IMAD.MOV.U32 R9, RZ, RZ, R17 ;  /* 0x000000ffff097224 */ /* 0x000fc800078e0011 */
[----:B------:R-:W4:Y:S08]  /*4cc0*/  LDC R21, c[0x0][0x144] ;  /* 0x00005100ff157b82 */ /* 0x000f300000000800 */
[----:B------:R-:W0:Y:S08]  /*4cd0*/  LDC R0, c[0x0][0x630] ;  /* 0x00018c00ff007b82 */ /* 0x000e300000000800 */
[----:B------:R-:W0:Y:S01]  /*4ce0*/  LDC.64 R14, c[0x0][0x620] ;  /* 0x00018800ff0e7b82 */ /* 0x000e220000000a00 */
[----:B-1----:R-:W-:-:S04]  /*4cf0*/  ISETP.NE.U32.AND P0, PT, R10, RZ, PT ;  /* 0x000000ff0a00720c */ /* 0x002fc80003f05070 */
[----:B------:R-:W-:Y:S02]  /*4d00*/  ISETP.NE.AND.EX P0, PT, R11, RZ, PT, P0 ;  /* 0x000000ff0b00720c */ /* 0x000fe40003f05300 */
[----:B--2---:R-:W-:-:S05]  /*4d10*/  I2FP.F32.U32 R3, R12 ;  /* 0x0000000c00037245 */ /* 0x004fca0000201000 */
[----:B------:R-:W-:-:S04]  /*4d20*/  FMUL R3, R3, UR4 ;  /* 0x0000000403037c20 */ /* 0x000fc80008400000 */
[----:B------:R1:W2:Y:S02]  /*4d30*/  F2I.U32.TRUNC.NTZ R20, R3 ;  /* 0x0000000300147305 */ /* 0x0002a4000020f000 */
[----:B----4-:R-:W-:Y:S05]  /*4d40*/  @!P0 BRA `(.L_x_135) ;  /* 0x0000000000288947 */ /* 0x010fea0003800000 */
[----:B-1----:R-:W1:Y:S02]  /*4d50*/  LDC R3, c[0x0][0x634] ;  /* 0x00018d00ff037b82 */ /* 0x002e640000000800 */
[----:B-1----:R-:W-:-:S05]  /*4d60*/  IADD3 R3, P0, R16, R3, RZ ;  /* 0x0000000310037210 */ /* 0x002fca0007f1e0ff */
[----:B------:R-:W-:-:S04]  /*4d70*/  IMAD.X R13, RZ, RZ, R17, P0 ;  /* 0x000000ffff0d7224 */ /* 0x000fc800000e0611 */
[----:B------:R-:W-:-:S04]  /*4d80*/  IMAD.WIDE.U32 R4, R13, R10, RZ ;  /* 0x0000000a0d047225 */ /* 0x000fc800078e00ff */
[----:B---3--:R-:W-:-:S04]  /*4d90*/  IMAD.WIDE.U32 R6, P0, R3, R11, R4 ;  /* 0x0000000b03067225 */ /* 0x008fc80007800004 */
[----:B------:R-:W-:-:S04]  /*4da0*/  IMAD.WIDE.U32 R4, R3, R10, RZ ;  /* 0x0000000a03047225 */ /* 0x000fc800078e00ff */
[----:B------:R-:W-:Y:S01]  /*4db0*/  IMAD.X R9, RZ, RZ, RZ, P0 ;  /* 0x000000ffff097224 */ /* 0x000fe200000e06ff */
[----:B------:R-:W-:Y:S01]  /*4dc0*/  IADD3 RZ, P0, R5, R6, RZ ;  /* 0x0000000605ff7210 */ /* 0x000fe20007f1e0ff */
[----:B------:R-:W-:-:S04]  /*4dd0*/  IMAD.MOV.U32 R8, RZ, RZ, R7 ;  /* 0x000000ffff087224 */ /* 0x000fc800078e0007 */
[----:B------:R-:W-:-:S08]  /*4de0*/  IMAD.WIDE.U32.X R8, R13, R11, R8, P0 ;  /* 0x0000000b0d087225 */ /* 0x000fd000000e0408 */
.L_x_135:
[----:B------:R-:W4:Y:S01]  /*4df0*/  LDC.64 R28, c[0x0][0x640] ;  /* 0x00019000ff1c7b82 */ /* 0x000f220000000a00 */
[-CC-:B0-----:R-:W-:Y:S01]  /*4e00*/  SHF.R.U64 R75, R8, R0.reuse, R9.reuse ;  /* 0x00000000084b7219 */ /* 0x181fe20000001209 */
[----:B--2---:R-:W-:Y:S01]  /*4e10*/  IMAD.MOV R20, RZ, RZ, -R20 ;  /* 0x000000ffff147224 */ /* 0x004fe200078e0a14 */
[----:B------:R-:W-:Y:S01]  /*4e20*/  SHF.R.U32.HI R0, RZ, R0, R9 ;  /* 0x00000000ff007219 */ /* 0x000fe20000011609 */
[----:B------:R-:W-:Y:S01]  /*4e30*/  ULDC UR4, c[0x0][0x154] ;  /* 0x0000550000047ab9 */ /* 0x000fe20000000800 */
[----:B-1----:R-:W-:Y:S01]  /*4e40*/  IADD3 R3, P0, RZ, -R75, RZ ;  /* 0x8000004bff037210 */ /* 0x002fe20007f1e0ff */
[----:B------:R-:W-:Y:S02]  /*4e50*/  IMAD R21, R21, R20, R12 ;  /* 0x0000001415157224 */ /* 0x000fe400078e020c */
[----:B---3--:R-:W0:Y:S01]  /*4e60*/  LDC R6, c[0x0][0x618] ;  /* 0x00018600ff067b82 */ /* 0x008e220000000800 */
[----:B------:R-:W-:Y:S02]  /*4e70*/  IMAD.MOV.U32 R7, RZ, RZ, 0x1 ;  /* 0x00000001ff077424 */ /* 0x000fe400078e00ff */
[----:B------:R-:W-:-:S04]  /*4e80*/  IMAD.X R5, RZ, RZ, ~R0, P0 ;  /* 0x000000ffff057224 */ /* 0x000fc800000e0e00 */
[-C--:B------:R-:W-:Y:S01]  /*4e90*/  IMAD R0, R5, R14.reuse, RZ ;  /* 0x0000000e05007224 */ /* 0x080fe200078e02ff */
[----:B------:R-:W1:Y:S01]  /*4ea0*/  LDC R8, c[0x0][0x608] ;  /* 0x00018200ff087b82 */ /* 0x000e620000000800 */
[----:B------:R-:W-:-:S04]  /*4eb0*/  IMAD.WIDE.U32 R4, R3, R14, R16 ;  /* 0x0000000e03047225 */ /* 0x000fc800078e0010 */
[----:B------:R-:W-:Y:S01]  /*4ec0*/  IMAD R3, R3, R15, R0 ;  /* 0x0000000f03037224 */ /* 0x000fe200078e0200 */
[----:B------:R-:W-:Y:S02]  /*4ed0*/  I2FP.F32.U32 R0, R24 ;  /* 0x0000001800007245 */ /* 0x000fe40000201000 */
[----:B------:R-:W2:Y:S01]  /*4ee0*/  LDC R26, c[0x0][0x658] ;  /* 0x00019600ff1a7b82 */ /* 0x000ea20000000800 */
[----:B------:R-:W-:Y:S01]  /*4ef0*/  IMAD.IADD R3, R5, 0x1, R3 ;  /* 0x0000000105037824 */ /* 0x000fe200078e0203 */
[----:B----4-:R-:W-:Y:S01]  /*4f00*/  ISETP.NE.U32.AND P0, PT, R28, RZ, PT ;  /* 0x000000ff1c00720c */ /* 0x010fe20003f05070 */
[----:B------:R-:W-:Y:S01]  /*4f10*/  FMUL R0, R0, UR4 ;  /* 0x0000000400007c20 */ /* 0x000fe20008400000 */
[----:B------:R-:W-:Y:S02]  /*4f20*/  IMAD.MOV.U32 R5, RZ, RZ, -0x1 ;  /* 0xffffffffff057424 */ /* 0x000fe400078e00ff */
[----:B------:R-:W-:Y:S01]  /*4f30*/  ISETP.NE.AND.EX P0, PT, R29, RZ, PT, P0 ;  /* 0x000000ff1d00720c */ /* 0x000fe20003f05300 */
[----:B------:R3:W4:Y:S01]  /*4f40*/  F2I.U32.TRUNC.NTZ R13, R0 ;  /* 0x00000000000d7305 */ /* 0x000722000020f000 */
[----:B------:R-:W3:Y:S01]  /*4f50*/  LDC R15, c[0x0][0x148] ;  /* 0x00005200ff0f7b82 */ /* 0x000ee20000000800 */
[----:B0-----:R-:W-:-:S02]  /*4f60*/  SHF.R.U64 R12, R4, R6, R3 ;  /* 0x00000006040c7219 */ /* 0x001fc40000001203 */
[----:B------:R-:W-:-:S05]  /*4f70*/  SHF.R.U32.HI R3, RZ, R6, R3 ;  /* 0x00000006ff037219 */ /* 0x000fca0000011603 */
[----:B------:R-:W0:Y:S01]  /*4f80*/  LDC R20, c[0x0][0x600] ;  /* 0x00018000ff147b82 */ /* 0x000e220000000800 */
[-CC-:B-1----:R-:W-:Y:S02]  /*4f90*/  SHF.R.U64 R10, R12, R8.reuse, R3.reuse ;  /* 0x000000080c0a7219 */ /* 0x182fe40000001203 */
[----:B------:R-:W-:-:S05]  /*4fa0*/  SHF.R.U32.HI R3, RZ, R8, R3 ;  /* 0x00000008ff037219 */ /* 0x000fca0000011603 */
[----:B------:R-:W1:Y:S01]  /*4fb0*/  LDC R27, c[0x0][0x648] ;  /* 0x00019200ff1b7b82 */ /* 0x000e620000000800 */
[-C--:B--2---:R-:W-:Y:S02]  /*4fc0*/  SHF.L.U32 R4, R5, R26.reuse, RZ ;  /* 0x0000001a05047219 */ /* 0x084fe400000006ff */
[-CC-:B------:R-:W-:Y:S02]  /*4fd0*/  SHF.R.U64 R14, R10, R26.reuse, R3.reuse ;  /* 0x0000001a0a0e7219 */ /* 0x180fe40000001203 */
[----:B------:R-:W-:Y:S02]  /*4fe0*/  SHF.R.U32.HI R5, RZ, R26, R3 ;  /* 0x0000001aff057219 */ /* 0x000fe40000011603 */
[----:B------:R-:W-:Y:S01]  /*4ff0*/  LOP3.LUT R25, RZ, R4, RZ, 0x33, !PT ;  /* 0x00000004ff197212 */ /* 0x000fe200078e33ff */
[----:B------:R-:W2:Y:S01]  /*5000*/  LDC R30, c[0x0][0x638] ;  /* 0x00018e00ff1e7b82 */ /* 0x000ea20000000800 */
[----:B------:R-:W-:Y:S01]  /*5010*/  SHF.L.U32 R26, R7, R26, RZ ;  /* 0x0000001a071a7219 */ /* 0x000fe200000006ff */
[----:B------:R-:W-:-:S06]  /*5020*/  IMAD.MOV.U32 R4, RZ, RZ, R14 ;  /* 0x000000ffff047224 */ /* 0x000fcc00078e000e */
[----:B------:R-:W0:Y:S01]  /*5030*/  LDC R31, c[0x0][0x610] ;  /* 0x00018400ff1f7b82 */ /* 0x000e220000000800 */
[----:B----4-:R-:W-:Y:S05]  /*5040*/  @!P0 BRA `(.L_x_136) ;  /* 0x0000000000288947 */ /* 0x010fea0003800000 */
        /* <DEDUP_REMOVED lines=10> */
.L_x_136:
[----:B------:R-:W-:Y:S01]  /*50f0*/  ISETP.NE.AND P0, PT, R2, 0x1, PT ;  /* 0x000000010200780c */ /* 0x000fe20003f05270 */
[----:B0-----:R-:W-:Y:S01]  /*5100*/  VIADD R7, R20, 0xffffffff ;  /* 0xffffffff14077836 */ /* 0x001fe20000000000 */
[----:B-1-3--:R-:W-:Y:S01]  /*5110*/  SHF.R.U64 R0, R4, R27, R5 ;  /* 0x0000001b04007219 */ /* 0x00afe20000001205 */
[----:B------:R-:W-:Y:S01]  /*5120*/  IMAD.MOV R13, RZ, RZ, -R13 ;  /* 0x000000ffff0d7224 */ /* 0x000fe200078e0a0d */
[----:B------:R-:W-:Y:S01]  /*5130*/  LOP3.LUT R5, R10, R25, RZ, 0xc0, !PT ;  /* 0x000000190a057212 */ /* 0x000fe200078ec0ff */
[----:B------:R-:W-:Y:S01]  /*5140*/  IMAD.MOV.U32 R4, RZ, RZ, 0x1 ;  /* 0x00000001ff047424 */ /* 0x000fe200078e00ff */
[----:B------:R-:W-:Y:S01]  /*5150*/  LOP3.LUT R12, R12, R7, RZ, 0xc0, !PT ;  /* 0x000000070c0c7212 */ /* 0x000fe200078ec0ff */
[----:B------:R-:W-:Y:S02]  /*5160*/  IMAD.MOV R3, RZ, RZ, -R0 ;  /* 0x000000ffff037224 */ /* 0x000fe400078e0a00 */
[----:B------:R-:W-:Y:S02]  /*5170*/  IMAD R0, R26, R0, R5 ;  /* 0x000000001a007224 */ /* 0x000fe400078e0205 */
[----:B--2---:R-:W-:-:S02]  /*5180*/  IMAD R3, R3, R30, R14 ;  /* 0x0000001e03037224 */ /* 0x004fc400078e020e */
[----:B------:R-:W-:Y:S02]  /*5190*/  @P0 IMAD R21, R15, R13, R24 ;  /* 0x0000000d0f150224 */ /* 0x000fe400078e0218 */
[----:B------:R-:W-:Y:S01]  /*51a0*/  IMAD R5, R3, R20, R12 ;  /* 0x0000001403057224 */ /* 0x000fe200078e020c */
[----:B------:R-:W-:Y:S01]  /*51b0*/  PRMT R3, R4, 0x7610, R3 ;  /* 0x0000761004037816 */ /* 0x000fe20000000003 */
[----:B------:R-:W-:-:S05]  /*51c0*/  IMAD R0, R0, R31, R21 ;  /* 0x0000001f00007224 */ /* 0x000fca00078e0215 */
[----:B------:R-:W-:Y:S02]  /*51d0*/  SEL R77, R5, R0, !P0 ;  /* 0x00000000054d7207 */ /* 0x000fe40004000000 */
[----:B------:R-:W-:-:S07]  /*51e0*/  SEL R0, R0, R5, !P0 ;  /* 0x0000000500007207 */ /* 0x000fce0004000000 */
.L_x_134:
[----:B------:R-:W-:Y:S01]  /*51f0*/  LOP3.LUT P0, RZ, R3, 0xff, RZ, 0xc0, !PT ;  /* 0x000000ff03ff7812 */ /* 0x000fe2000780c0ff */
[----:B------:R-:W-:-:S12]  /*5200*/  IMAD.MOV.U32 R76, RZ, RZ, R0 ;  /* 0x000000ffff4c7224 */ /* 0x000fd800078e0000 */
[----:B------:R-:W-:Y:S05]  /*5210*/  @P0 BRA `(.L_x_137) ;  /* 0xffffffc000940947 */ /* 0x000fea000383ffff */
[----:B------:R-:W-:Y:S05]  /*5220*/  EXIT ;  /* 0x000000000000794d */ /* 0x000fea0003800000 */
.L_x_8:
[----:B0-----:R-:W-:Y:S01]  /*5230*/  ULDC.64 UR4, c[0x0][0x650] ;  /* 0x0001940000047ab9 */ /* 0x001fe20000000a00 */
        /* <DEDUP_REMOVED lines=25> */
.L_x_139:
[----:B------:R-:W0:Y:S01]  /*53d0*/  LDC.64 R28, c[0x0][0x640] ;  /* 0x00019000ff1c7b82 */ /* 0x000e220000000a00 */
[-CC-:B------:R-:W-:Y:S01]  /*53e0*/  SHF.R.U64 R22, R12, R6.reuse, R13.reuse ;  /* 0x000000060c167219 */ /* 0x180fe2000000120d */
[----:B------:R-:W-:Y:S01]  /*53f0*/  IMAD.MOV.U32 R30, RZ, RZ, 0x1 ;  /* 0x00000001ff1e7424 */ /* 0x000fe200078e00ff */
[----:B------:R-:W-:Y:S02]  /*5400*/  SHF.R.U32.HI R6, RZ, R6, R13 ;  /* 0x00000006ff067219 */ /* 0x000fe4000001160d */
        /* <DEDUP_REMOVED lines=8> */
[----:B------:R-:W-:Y:S01]  /*5490*/  IMAD.IADD R9, R9, 0x1, R11 ;  /* 0x0000000109097824 */ /* 0x000fe200078e020b */
[----:B0-----:R-:W-:-:S04]  /*54a0*/  ISETP.NE.U32.AND P0, PT, R28, RZ, PT ;  /* 0x000000ff1c00720c */ /* 0x001fc80003f05070 */
[----:B------:R-:W-:Y:S02]  /*54b0*/  ISETP.NE.AND.EX P0, PT, R29, RZ, PT, P0 ;  /* 0x000000ff1d00720c */ /* 0x000fe40003f05300 */
[----:B------:R-:W0:Y:S01]  /*54c0*/  LDC R20, c[0x0][0x600] ;  /* 0x00018000ff147b82 */ /* 0x000e220000000800 */
[-CC-:B-1----:R-:W-:Y:S01]  /*54d0*/  SHF.R.U64 R14, R8, R10.reuse, R9.reuse ;  /* 0x0000000a080e7219 */ /* 0x182fe20000001209 */
[----:B------:R-:W-:Y:S01]  /*54e0*/  IMAD.MOV.U32 R8, RZ, RZ, -0x1 ;  /* 0xffffffffff087424 */ /* 0x000fe200078e00ff */
[----:B------:R-:W-:-:S05]  /*54f0*/  SHF.R.U32.HI R9, RZ, R10, R9 ;  /* 0x0000000aff097219 */ /* 0x000fca0000011609 */
[----:B------:R-:W1:Y:S01]  /*5500*/  LDC R26, c[0x0][0x648] ;  /* 0x00019200ff1a7b82 */ /* 0x000e620000000800 */
[-CC-:B--2---:R-:W-:Y:S02]  /*5510*/  SHF.R.U64 R21, R14, R12.reuse, R9.reuse ;  /* 0x0000000c0e157219 */ /* 0x184fe40000001209 */
[----:B------:R-:W-:-:S05]  /*5520*/  SHF.R.U32.HI R6, RZ, R12, R9 ;  /* 0x0000000cff067219 */ /* 0x000fca0000011609 */
[----:B------:R-:W2:Y:S01]  /*5530*/  LDC R27, c[0x0][0x638] ;  /* 0x00018e00ff1b7b82 */ /* 0x000ea20000000800 */
[-C--:B---3--:R-:W-:Y:S02]  /*5540*/  SHF.L.U32 R8, R8, R25.reuse, RZ ;  /* 0x0000001908087219 */ /* 0x088fe400000006ff */
[-CC-:B------:R-:W-:Y:S02]  /*5550*/  SHF.R.U64 R23, R21, R25.reuse, R6.reuse ;  /* 0x0000001915177219 */ /* 0x180fe40000001206 */
[----:B------:R-:W-:Y:S02]  /*5560*/  LOP3.LUT R32, RZ, R8, RZ, 0x33, !PT ;  /* 0x00000008ff207212 */ /* 0x000fe400078e33ff */
[----:B------:R-:W-:Y:S01]  /*5570*/  SHF.R.U32.HI R9, RZ, R25, R6 ;  /* 0x00000019ff097219 */ /* 0x000fe20000011606 */
[----:B------:R-:W3:Y:S01]  /*5580*/  LDC R31, c[0x0][0x610] ;  /* 0x00018400ff1f7b82 */ /* 0x000ee20000000800 */
[----:B------:R-:W-:Y:S01]  /*5590*/  IMAD.MOV.U32 R8, RZ, RZ, R23 ;  /* 0x000000ffff087224 */ /* 0x000fe200078e0017 */
[----:B------:R-:W-:Y:S06]  /*55a0*/  @!P0 BRA `(.L_x_140) ;  /* 0x0000000000288947 */ /* 0x000fec0003800000 */
        /* <DEDUP_REMOVED lines=10> */
.L_x_140:
[----:B------:R-:W-:Y:S02]  /*5650*/  ISETP.NE.AND P0, PT, R2, 0x1, PT ;  /* 0x000000010200780c */ /* 0x000fe40003f05270 */
[----:B-1----:R-:W-:Y:S01]  /*5660*/  SHF.R.U64 R6, R8, R26, R9 ;  /* 0x0000001a08067219 */ /* 0x002fe20000001209 */
[----:B0-----:R-:W-:Y:S01]  /*5670*/  VIADD R9, R20, 0xffffffff ;  /* 0xffffffff14097836 */ /* 0x001fe20000000000 */
[----:B------:R-:W-:Y:S02]  /*5680*/  SHF.L.U32 R30, R30, R25, RZ ;  /* 0x000000191e1e7219 */ /* 0x000fe400000006ff */
[----:B------:R-:W-:Y:S01]  /*5690*/  LOP3.LUT R5, R21, R32, RZ, 0xc0, !PT ;  /* 0x0000002015057212 */ /* 0x000fe200078ec0ff */
[----:B------:R-:W-:-:S04]  /*56a0*/  IMAD.MOV R8, RZ, RZ, -R6 ;  /* 0x000000ffff087224 */ /* 0x000fc800078e0a06 */
[----:B------:R-:W-:Y:S01]  /*56b0*/  IMAD R6, R30, R6, R5 ;  /* 0x000000061e067224 */ /* 0x000fe200078e0205 */
[----:B------:R-:W-:Y:S01]  /*56c0*/  LOP3.LUT R5, R14, R9, RZ, 0xc0, !PT ;  /* 0x000000090e057212 */ /* 0x000fe200078ec0ff */
[----:B------:R-:W-:Y:S02]  /*56d0*/  @P0 IMAD R3, R7, R24, R4 ;  /* 0x0000001807030224 */ /* 0x000fe400078e0204 */
[----:B--2---:R-:W-:Y:S02]  /*56e0*/  IMAD R4, R8, R27, R23 ;  /* 0x0000001b08047224 */ /* 0x004fe400078e0217 */
[----:B---3--:R-:W-:Y:S02]  /*56f0*/  IMAD R3, R6, R31, R3 ;  /* 0x0000001f06037224 */ /* 0x008fe400078e0203 */
[----:B------:R-:W-:Y:S02]  /*5700*/  IMAD R4, R4, R20, R5 ;  /* 0x0000001404047224 */ /* 0x000fe400078e0205 */
[----:B------:R-:W-:-:S02]  /*5710*/  IMAD.MOV.U32 R8, RZ, RZ, 0x1 ;  /* 0x00000001ff087424 */ /* 0x000fc400078e00ff */
[----:B------:R-:W-:Y:S01]  /*5720*/  IMAD.MOV.U32 R6, RZ, RZ, R22 ;  /* 0x000000ffff067224 */ /* 0x000fe200078e0016 */
[----:B------:R-:W-:Y:S02]  /*5730*/  SEL R20, R4, R3, !P0 ;  /* 0x0000000304147207 */ /* 0x000fe40004000000 */
[----:B------:R-:W-:-:S07]  /*5740*/  SEL R21, R3, R4, !P0 ;  /* 0x0000000403157207 */ /* 0x000fce0004000000 */
.L_x_138:
[----:B------:R-:W-:-:S08]  /*5750*/  NOP ;  /* 0x0000000000007918 */ /* 0x000fd00000000000 */
[----:B------:R-:W0:-:S00]  /*5760*/  USETMAXREG.DEALLOC.CTAPOOL 0x28 ;  /* 0x00000028000079c8 */ /* 0x000e0000080e0500 */
[----:B0-----:R-:W-:-:S13]  /*5770*/  ISETP.NE.AND P0, PT, R0, RZ, PT ;  /* 0x000000ff0000720c */ /* 0x001fda0003f05270 */
[----:B------:R-:W-:Y:S05]  /*5780*/  @P0 EXIT ;  /* 0x000000000000094d */ /* 0x000fea0003800000 */
[----:B------:R-:W-:Y:S01]  /*5790*/  LOP3.LUT P0, RZ, R8, 0xff, RZ, 0xc0, !PT ;  /* 0x000000ff08ff7812 */ /* 0x000fe2000780c0ff */
[----:B------:R-:W-:Y:S02]  /*57a0*/  IMAD.MOV.U32 R0, RZ, RZ, 0x1 ;  /* 0x00000001ff007424 */ /* 0x000fe400078e00ff */
[----:B------:R-:W-:-:S10]  /*57b0*/  IMAD.MOV.U32 R3, RZ, RZ, RZ ;  /* 0x000000ffff037224 */ /* 0x000fd400078e00ff */
[----:B------:R-:W-:Y:S05]  /*57c0*/  @!P0 BRA `(.L_x_141) ;  /* 0x0000000c00448947 */ /* 0x000fea0003800000 */
[----:B------:R-:W0:Y:S01]  /*57d0*/  LDC R0, c[0x0][0x28c] ;  /* 0x0000a300ff007b82 */ /* 0x000e220000000800 */
[----:B------:R-:W1:Y:S01]  /*57e0*/  S2R R9, SR_CgaCtaId ;  /* 0x0000000000097919 */ /* 0x000e620000008800 */
[----:B------:R-:W-:Y:S01]  /*57f0*/  ULDC UR5, c[0x0][0x658] ;  /* 0x0001960000057ab9 */ /* 0x000fe20000000800 */
[----:B------:R-:W-:Y:S01]  /*5800*/  UMOV UR7, 0xffffffff ;  /* 0xffffffff00077882 */ /* 0x000fe20000000000 */
[----:B------:R-:W-:Y:S01]  /*5810*/  ULDC UR6, c[0x0][0xc] ;  /* 0x0000030000067ab9 */ /* 0x000fe20000000800 */
[----:B------:R-:W-:Y:S01]  /*5820*/  USHF.L.U32 UR8, UR7, UR5, URZ ;  /* 0x0000000507087299 */ /* 0x000fe2000800063f */
[----:B------:R-:W-:Y:S01]  /*5830*/  IMAD.MOV.U32 R12, RZ, RZ, 0x300 ;  /* 0x00000300ff0c7424 */ /* 0x000fe200078e00ff */
[----:B------:R-:W-:Y:S01]  /*5840*/  UMOV UR9, 0x1 ;  /* 0x0000000100097882 */ /* 0x000fe20000000000 */
[----:B------:R-:W-:Y:S01]  /*5850*/  ULDC UR7, c[0x0][0x10] ;  /* 0x0000040000077ab9 */ /* 0x000fe20000000800 */
[----:B------:R-:W-:Y:S01]  /*5860*/  USHF.L.U32 UR18, UR9, UR5, URZ ;  /* 0x0000000509127299 */ /* 0x000fe2000800063f */
[----:B------:R-:W-:Y:S01]  /*5870*/  BSSY B0, `(.L_x_141) ;  /* 0x00000c6000007945 */ /* 0x000fe20003800000 */
[----:B------:R-:W-:Y:S01]  /*5880*/  UIMAD.WIDE.U32 UR6, UR6, UR7, URZ ;  /* 0x00000007060672a5 */ /* 0x000fe2000f8e003f */
[----:B------:R-:W-:Y:S01]  /*5890*/  IMAD.MOV.U32 R11, RZ, RZ, 0x1 ;  /* 0x00000001ff0b7424 */ /* 0x000fe200078e00ff */
[----:B------:R-:W-:Y:S01]  /*58a0*/  ULDC UR5, c[0x0][0x14] ;  /* 0x0000050000057ab9 */ /* 0x000fe20000000800 */
[----:B------:R-:W-:Y:S01]  /*58b0*/  LOP3.LUT R8, R19, 0x2, RZ, 0xfc, !PT ;  /* 0x0000000213087812 */ /* 0x000fe200078efcff */
[----:B------:R-:W-:-:S02]  /*58c0*/  UIMAD.WIDE.U32 UR22, UR6, UR5, URZ ;  /* 0x00000005061672a5 */ /* 0x000fc4000f8e003f */
[----:B------:R-:W-:Y:S01]  /*58d0*/  UIMAD UR13, UR7, UR5, URZ ;  /* 0x00000005070d72a4 */ /* 0x000fe2000f8e023f */
[----:B------:R-:W-:Y:S01]  /*58e0*/  ULDC UR4, c[0x0][0x600] ;  /* 0x0001800000047ab9 */ /* 0x000fe20000000800 */
[----:B------:R-:W-:Y:S02]  /*58f0*/  ULOP3.LUT UR17, URZ, UR8, URZ, 0x33, !UPT ;  /* 0x000000083f117292 */ /* 0x000fe4000f8e333f */
[----:B------:R-:W-:Y:S01]  /*5900*/  UIADD3 UR4, UR4, -0x1, URZ ;  /* 0xffffffff04047890 */ /* 0x000fe2000fffe03f */
[----:B0-----:R-:W-:Y:S01]  /*5910*/  VIADD R0, R0, 0x1f ;  /* 0x0000001f00007836 */ /* 0x001fe20000000000 */
[----:B------:R-:W-:Y:S01]  /*5920*/  UIADD3 UR13, UR23, UR13, URZ ;  /* 0x0000000d170d7290 */ /* 0x000fe2000fffe03f */
[----:B------:R-:W-:-:S03]  /*5930*/  ULDC.64 UR24, c[0x0][0x198] ;  /* 0x0000660000187ab9 */ /* 0x000fc60000000a00 */
[----:B------:R-:W-:-:S04]  /*5940*/  SHF.R.S32.HI R3, RZ, 0x1f, R0 ;  /* 0x0000001fff037819 */ /* 0x000fc80000011400 */
[----:B------:R-:W-:Y:S01]  /*5950*/  LEA.HI R3, R3, R0, RZ, 0x5 ;  /* 0x0000000003037211 */ /* 0x000fe200078f28ff */
[----:B------:R-:W-:Y:S01]  /*5960*/  IMAD.MOV.U32 R0, RZ, RZ, 0x1 ;  /* 0x00000001ff007424 */ /* 0x000fe200078e00ff */
[----:B-1----:R-:W-:Y:S02]  /*5970*/  LOP3.LUT R9, R9, 0x1, RZ, 0xc0, !PT ;  /* 0x0000000109097812 */ /* 0x002fe400078ec0ff */
[----:B------:R-:W-:Y:S01]  /*5980*/  SHF.R.S32.HI R10, RZ, 0x5, R3 ;  /* 0x00000005ff0a7819 */ /* 0x000fe20000011403 */
[----:B------:R-:W-:Y:S02]  /*5990*/  IMAD.MOV.U32 R3, RZ, RZ, RZ ;  /* 0x000000ffff037224 */ /* 0x000fe400078e00ff */
[----:B------:R-:W-:Y:S02]  /*59a0*/  IMAD R12, R9, R12, 0x2e280 ;  /* 0x0002e280090c7424 */ /* 0x000fe400078e020c */
[----:B------:R-:W-:-:S07]  /*59b0*/  VIADD R13, R10, 0x1 ;  /* 0x000000010a0d7836 */ /* 0x000fce0000000000 */
.L_x_152:
[----:B------:R-:W-:-:S03]  /*59c0*/  UMOV UR5, 0xffffffff ;  /* 0xffffffff00057882 */ /* 0x000fc60000000000 */
[----:B------:R-:W-:Y:S05]  /*59d0*/  BRA.DIV UR5, `(.L_x_142) ;  /* 0x0000001a05587947 */ /* 0x000fea000b800000 */
[----:B------:R-:W-:-:S13]  /*59e0*/  ELECT P6, URZ, PT ;  /* 0x00000000003f782f */ /* 0x000fda00038c0000 */
.L_x_182:
[----:B------:R-:W0:Y:S01]  /*59f0*/  LDC R4, c[0x0][0x28c] ;  /* 0x0000a300ff047b82 */ /* 0x000e220000000800 */
[----:B------:R-:W-:Y:S01]  /*5a00*/  BSSY B1, `(.L_x_143) ;  /* 0x0000039000017945 */ /* 0x000fe20003800000 */
[----:B0-----:R-:W-:-:S13]  /*5a10*/  ISETP.LT.OR P6, PT, R4, 0x1, !P6 ;  /* 0x000000010400780c */ /* 0x001fda00077c1670 */
[----:B------:R-:W-:Y:S05]  /*5a20*/  @P6 BRA `(.L_x_144) ;  /* 0x0000000000d86947 */ /* 0x000fea0003800000 */
[----:B------:R-:W-:Y:S02]  /*5a30*/  IMAD R20, R20, 0x2, R9 ;  /* 0x0000000214147824 */ /* 0x000fe400078e0209 */
[----:B------:R-:W-:Y:S02]  /*5a40*/  IMAD.SHL.U32 R21, R21, 0x100, RZ ;  /* 0x0000010015157824 */ /* 0x000fe400078e00ff */
[----:B------:R-:W-:Y:S02]  /*5a50*/  IMAD.MOV.U32 R24, RZ, RZ, RZ ;  /* 0x000000ffff187224 */ /* 0x000fe400078e00ff */
[----:B------:R-:W-:Y:S02]  /*5a60*/  IMAD.MOV.U32 R4, RZ, RZ, R13 ;  /* 0x000000ffff047224 */ /* 0x000fe400078e000d */
[----:B------:R-:W-:Y:S02]  /*5a70*/  IMAD.MOV.U32 R5, RZ, RZ, R0 ;  /* 0x000000ffff057224 */ /* 0x000fe400078e0000 */
[----:B------:R-:W-:-:S02]  /*5a80*/  IMAD.MOV.U32 R7, RZ, RZ, R3 ;  /* 0x000000ffff077224 */ /* 0x000fc400078e0003 */
[----:B------:R-:W-:-:S07]  /*5a90*/  IMAD R20, R20, 0x18, RZ ;  /* 0x0000001814147824 */ /* 0x000fce00078e02ff */
.L_x_147:
[----:B------:R-:W0:Y:S01]  /*5aa0*/  S2R R15, SR_CgaCtaId ;  /* 0x00000000000f7919 */ /* 0x000e220000008800 */
[----:B------:R-:W-:Y:S02]  /*5ab0*/  MOV R14, 0x400 ;  /* 0x00000400000e7802 */ /* 0x000fe40000000f00 */
[----:B------:R-:W-:Y:S02]  /*5ac0*/  LOP3.LUT P1, RZ, R18, 0x7f, RZ, 0xc0, !PT ;  /* 0x0000007f12ff7812 */ /* 0x000fe4000782c0ff */
[----:B0-----:R-:W-:Y:S02]  /*5ad0*/  LEA R22, R15, R14, 0x18 ;  /* 0x0000000e0f167211 */ /* 0x001fe400078ec0ff */
[----:B------:R-:W-:-:S09]  /*5ae0*/  SHF.L.U32 R14, R5, 0x1f, RZ ;  /* 0x0000001f050e7819 */ /* 0x000fd200000006ff */
[----:B------:R-:W0:Y:S01]  /*5af0*/  @!P1 LDC R15, c[0x0][0x500] ;  /* 0x00014000ff0f9b82 */ /* 0x000e220000000800 */
[----:B------:R-:W-:-:S04]  /*5b00*/  IMAD R23, R7, 0x8, R22 ;  /* 0x0000000807177824 */ /* 0x000fc800078e0216 */
[----:B------:R-:W1:Y:S02]  /*5b10*/  SYNCS.PHASECHK.TRANS64.TRYWAIT P0, [R23+URZ+0xb8], R14 ;  /* 0x0000b80e170075a7 */ /* 0x000e64000800017f */
[----:B-1----:R-:W-:Y:S05]  /*5b20*/  @!P0 BRA `(.L_x_145) ;  /* 0x0000001800248947 */ /* 0x002fea0003800000 */
.L_x_183:
[----:B-1----:R-:W-:Y:S01]  /*5b30*/  PRMT R14, R8, 0x9910, RZ ;  /* 0x00009910080e7816 */ /* 0x002fe200000000ff */
[----:B0-----:R0:W-:Y:S03]  /*5b40*/  @!P1 SYNCS.ARRIVE.TRANS64 RZ, [R23+URZ], R15 ;  /* 0x0000000f17ff99a7 */ /* 0x0011e6000800003f */
[----:B------:R-:W-:-:S13]  /*5b50*/  ISETP.NE.AND P0, PT, R14, 0x2, PT ;  /* 0x000000020e00780c */ /* 0x000fda0003f05270 */
[----:B0-----:R-:W-:Y:S05]  /*5b60*/  @P0 BRA `(.L_x_146) ;  /* 0x0000000000040947 */ /* 0x001fea0003800000 */
[----:B------:R-:W-:Y:S01]  /*5b70*/  BPT.TRAP 0x1 ;  /* 0x000000040000795c */ /* 0x000fe20000300000 */
.L_x_146:
[----:B------:R-:W-:Y:S01]  /*5b80*/  IMAD R14, R7, 0x2000, R22 ;  /* 0x00002000070e7824 */ /* 0x000fe200078e0216 */
[----:B------:R-:W-:Y:S01]  /*5b90*/  R2UR UR19, R22 ;  /* 0x00000000161372ca */ /* 0x000fe200000e0000 */
[----:B------:R-:W-:Y:S01]  /*5ba0*/  VIADD R4, R4, 0xffffffff ;  /* 0xffffffff04047836 */ /* 0x000fe20000000000 */
[----:B------:R-:W-:Y:S01]  /*5bb0*/  R2UR UR9, R23 ;  /* 0x00000000170972ca */ /* 0x000fe200000e0000 */
[----:B------:R-:W-:Y:S01]  /*5bc0*/  UIADD3 UR6, UP0, UR24, 0xf0, URZ ;  /* 0x000000f018067890 */ /* 0x000fe2000ff1e03f */
[----:B------:R-:W-:Y:S01]  /*5bd0*/  R2UR UR5, R14 ;  /* 0x000000000e0572ca */ /* 0x000fe200000e0000 */
[----:B------:R-:W-:Y:S01]  /*5be0*/  IMAD R14, R7, 0x600, R12 ;  /* 0x00000600070e7824 */ /* 0x000fe200078e020c */
[----:B------:R-:W-:Y:S01]  /*5bf0*/  R2UR UR11, R21 ;  /* 0x00000000150b72ca */ /* 0x000fe200000e0000 */
[----:B------:R-:W-:Y:S01]  /*5c00*/  UIADD3 UR26, UP1, UR24, 0x1f0, URZ ;  /* 0x000001f0181a7890 */ /* 0x000fe2000ff3e03f */
[----:B------:R-:W-:Y:S01]  /*5c10*/  R2UR UR10, R24 ;  /* 0x00000000180a72ca */ /* 0x000fe200000e0000 */
[----:B------:R-:W-:Y:S01]  /*5c20*/  UIADD3.X UR7, URZ, UR25, URZ, UP0, !UPT ;  /* 0x000000193f077290 */ /* 0x000fe200087fe43f */
[----:B------:R-:W-:Y:S01]  /*5c30*/  R2UR UR8, R14 ;  /* 0x000000000e0872ca */ /* 0x000fe200000e0000 */
[----:B------:R-:W-:Y:S01]  /*5c40*/  VIADD R7, R7, 0x1 ;  /* 0x0000000107077836 */ /* 0x000fe20000000000 */
[----:B------:R-:W-:Y:S01]  /*5c50*/  R2UR UR12, R6 ;  /* 0x00000000060c72ca */ /* 0x000fe200000e0000 */
[----:B------:R-:W-:Y:S01]  /*5c60*/  UIADD3.X UR27, URZ, UR25, URZ, UP1, !UPT ;  /* 0x000000193f1b7290 */ /* 0x000fe20008ffe43f */
[----:B------:R-:W-:Y:S01]  /*5c70*/  R2UR UR20, R20 ;  /* 0x00000000141472ca */ /* 0x000fe200000e0000 */
[----:B------:R-:W-:Y:S01]  /*5c80*/  UMOV UR14, 0x0 ;  /* 0x00000000000e7882 */ /* 0x000fe20000000000 */
[----:B------:R-:W-:Y:S01]  /*5c90*/  ISETP.GT.AND P1, PT, R4, 0x1, PT ;  /* 0x000000010400780c */ /* 0x000fe20003f24270 */
[----:B------:R-:W-:Y:S01]  /*5ca0*/  UIADD3 UR16, UR5, 0x280, URZ ;  /* 0x0000028005107890 */ /* 0x000fe2000fffe03f */
[C---:B------:R-:W-:Y:S01]  /*5cb0*/  ISETP.NE.AND P0, PT, R7.reuse, 0x17, PT ;  /* 0x000000170700780c */ /* 0x040fe20003f05270 */
[----:B------:R-:W-:Y:S01]  /*5cc0*/  UMOV UR15, 0x10000000 ;  /* 0x10000000000f7882 */ /* 0x000fe20000000000 */
[----:B------:R-:W-:Y:S01]  /*5cd0*/  UMOV UR21, 0x30000 ;  /* 0x0003000000157882 */ /* 0x000fe20000000000 */
[----:B------:R-:W-:Y:S01]  /*5ce0*/  VIADD R24, R24, 0x20 ;  /* 0x0000002018187836 */ /* 0x000fe20000000000 */
[----:B------:R-:W-:Y:S01]  /*5cf0*/  SEL R14, RZ, 0x1, P0 ;  /* 0x00000001ff0e7807 */ /* 0x000fe20000000000 */
[----:B------:R-:W-:Y:S01]  /*5d00*/  UIADD3 UR5, UR19, UR8, URZ ;  /* 0x0000000813057290 */ /* 0x000fe2000fffe03f */
[----:B------:R-:W-:-:S02]  /*5d10*/  SEL R7, R7, RZ, P0 ;  /* 0x000000ff07077207 */ /* 0x000fc40000000000 */
[----:B------:R-:W-:Y:S01]  /*5d20*/  UMOV UR8, UR16 ;  /* 0x0000001000087c82 */ /* 0x000fe20008000000 */
[----:B------:R-:W-:Y:S01]  /*5d30*/  LOP3.LUT R5, R5, R14, RZ, 0x3c, !PT ;  /* 0x0000000e05057212 */ /* 0x000fe200078e3cff */
[----:B------:R0:W-:Y:S02]  /*5d40*/  UTMALDG.3D [UR8], [UR6], desc[UR14] ;  /* 0x00000e08060075b4 */ /* 0x0001e40008011000 */
[----:B0-----:R-:W-:Y:S01]  /*5d50*/  UMOV UR11, UR20 ;  /* 0x00000014000b7c82 */ /* 0x001fe20008000000 */
[----:B------:R-:W-:Y:S02]  /*5d60*/  UMOV UR8, UR5 ;  /* 0x0000000500087c82 */ /* 0x000fe40008000000 */
[----:B------:R0:W-:Y:S02]  /*5d70*/  UTMALDG.3D.MULTICAST [UR8], [UR26], UR21, desc[UR14] ;  /* 0x00000e081a0073b4 */ /* 0x0001e40008011815 */
[----:B0-----:R-:W-:Y:S05]  /*5d80*/  @P1 BRA `(.L_x_147) ;  /* 0xfffffffc00441947 */ /* 0x001fea000383ffff */
.L_x_144:
[----:B------:R-:W-:Y:S05]  /*5d90*/  BSYNC B1 ;  /* 0x0000000000017941 */ /* 0x000fea0003800000 */
.L_x_143:
[----:B------:R-:W-:Y:S01]  /*5da0*/  LOP3.LUT P1, RZ, R11, 0xff, RZ, 0xc0, !PT ;  /* 0x000000ff0bff7812 */ /* 0x000fe2000782c0ff */
[C---:B------:R-:W-:Y:S01]  /*5db0*/  IMAD.IADD R6, R10.reuse, 0x1, R3 ;  /* 0x000000010a067824 */ /* 0x040fe200078e0203 */
[----:B------:R-:W-:Y:S01]  /*5dc0*/  ULDC.64 UR6, c[0x0][0x650] ;  /* 0x0001940000067ab9 */ /* 0x000fe20000000a00 */
[----:B------:R-:W-:Y:S01]  /*5dd0*/  ISETP.GE.U32.AND P2, PT, R10, 0x17, PT ;  /* 0x000000170a00780c */ /* 0x000fe20003f46070 */
[----:B------:R-:W-:Y:S01]  /*5de0*/  BSSY B1, `(.L_x_148) ;  /* 0x000006c000017945 */ /* 0x000fe20003800000 */
[----:B------:R-:W-:Y:S01]  /*5df0*/  IMAD.MOV.U32 R21, RZ, RZ, -0x1 ;  /* 0xffffffffff157424 */ /* 0x000fe200078e00ff */
[----:B------:R-:W-:Y:S01]  /*5e00*/  ISETP.GT.U32.AND P0, PT, R6, 0x16, PT ;  /* 0x000000160600780c */ /* 0x000fe20003f04070 */
[----:B------:R-:W-:Y:S01]  /*5e10*/  IMAD.MOV.U32 R20, RZ, RZ, -0x1 ;  /* 0xffffffffff147424 */ /* 0x000fe200078e00ff */
[----:B------:R-:W-:Y:S02]  /*5e20*/  PRMT R11, RZ, 0x7610, R11 ;  /* 0x00007610ff0b7816 */ /* 0x000fe4000000000b */
[----:B------:R-:W-:-:S03]  /*5e30*/  ISETP.LT.U32.AND P0, PT, R10, 0x17, P0 ;  /* 0x000000170a00780c */ /* 0x000fc60000701070 */
[----:B------:R-:W0:Y:S01]  /*5e40*/  @P1 S2R R5, SR_CgaCtaId ;  /* 0x0000000000051919 */ /* 0x000e220000008800 */
[----:B------:R-:W-:-:S04]  /*5e50*/  @P1 MOV R4, 0x400 ;  /* 0x0000040000041802 */ /* 0x000fc80000000f00 */
[----:B0-----:R-:W-:Y:S01]  /*5e60*/  @P1 LEA R3, R5, R4, 0x18 ;  /* 0x0000000405031211 */ /* 0x001fe200078ec0ff */
[----:B------:R-:W-:-:S03]  /*5e70*/  IMAD.WIDE.U32 R4, R6, -0x4de9bd37, RZ ;  /* 0xb21642c906047825 */ /* 0x000fc600078e00ff */
[----:B------:R0:W-:Y:S01]  /*5e80*/  @P1 SYNCS.ARRIVE.TRANS64.A1T0 RZ, [R3+URZ+0x188], RZ ;  /* 0x000188ff03ff19a7 */ /* 0x0001e2000810003f */
[----:B------:R-:W-:Y:S02]  /*5e90*/  IADD3 R16, P1, R16, UR22, RZ ;  /* 0x0000001610107c10 */ /* 0x000fe4000ff3e0ff */
[----:B------:R-:W-:Y:S02]  /*5ea0*/  SHF.R.U32.HI R5, RZ, 0x4, R5 ;  /* 0x00000004ff057819 */ /* 0x000fe40000011605 */
[----:B------:R-:W-:Y:S02]  /*5eb0*/  IADD3.X R17, R17, UR13, RZ, P1, !PT ;  /* 0x0000000d11117c10 */ /* 0x000fe40008ffe4ff */
[----:B------:R-:W-:Y:S02]  /*5ec0*/  PRMT R4, RZ, 0x7610, R4 ;  /* 0x00007610ff047816 */ /* 0x000fe40000000004 */
[----:B0-----:R-:W-:Y:S02]  /*5ed0*/  SEL R3, RZ, 0x1, !P0 ;  /* 0x00000001ff037807 */ /* 0x001fe40004000000 */
[----:B------:R-:W-:-:S02]  /*5ee0*/  ISETP.GE.U32.AND P0, PT, R16, UR6, PT ;  /* 0x0000000610007c0c */ /* 0x000fc4000bf06070 */
[----:B------:R-:W-:Y:S01]  /*5ef0*/  LOP3.LUT R0, R0, R3, RZ, 0x3c, !PT ;  /* 0x0000000300007212 */ /* 0x000fe200078e3cff */
[----:B------:R-:W-:Y:S01]  /*5f00*/  IMAD R3, R5, -0x17, R6 ;  /* 0xffffffe905037824 */ /* 0x000fe200078e0206 */
[----:B------:R-:W-:Y:S01]  /*5f10*/  ISETP.GE.U32.AND.EX P0, PT, R17, UR7, PT, P0 ;  /* 0x0000000711007c0c */ /* 0x000fe2000bf06100 */
[----:B------:R-:W-:Y:S01]  /*5f20*/  IMAD.MOV.U32 R6, RZ, RZ, -0x1 ;  /* 0xffffffffff067424 */ /* 0x000fe200078e00ff */
[----:B------:R-:W-:-:S11]  /*5f30*/  @P2 LOP3.LUT R0, R0, 0x1, R5, 0x78, !PT ;  /* 0x0000000100002812 */ /* 0x000fd600078e7805 */
[----:B------:R-:W-:Y:S05]  /*5f40*/  @P0 BRA `(.L_x_149) ;  /* 0x0000000400540947 */ /* 0x000fea0003800000 */
[----:B------:R-:W0:Y:S01]  /*5f50*/  S2R R15, SR_CTAID.X ;  /* 0x00000000000f7919 */ /* 0x000e220000002500 */
[----:B------:R-:W-:Y:S01]  /*5f60*/  ULDC.64 UR6, c[0x0][0x628] ;  /* 0x00018a0000067ab9 */ /* 0x000fe20000000a00 */
[----:B------:R-:W-:Y:S01]  /*5f70*/  ULDC UR8, c[0x0][0x630] ;  /* 0x00018c0000087ab9 */ /* 0x000fe20000000800 */
[----:B------:R-:W-:Y:S01]  /*5f80*/  ISETP.NE.U32.AND P0, PT, RZ, UR6, PT ;  /* 0x00000006ff007c0c */ /* 0x000fe2000bf05070 */
[----:B------:R-:W1:Y:S01]  /*5f90*/  S2R R20, SR_CTAID.Y ;  /* 0x0000000000147919 */ /* 0x000e620000002600 */
[----:B------:R-:W-:Y:S01]  /*5fa0*/  ULDC UR9, c[0x0][0x150] ;  /* 0x0000540000097ab9 */ /* 0x000fe20000000800 */
[----:B------:R-:W-:Y:S01]  /*5fb0*/  IMAD.MOV.U32 R4, RZ, RZ, R16 ;  /* 0x000000ffff047224 */ /* 0x000fe200078e0010 */
[----:B------:R-:W-:Y:S01]  /*5fc0*/  ISETP.NE.AND.EX P0, PT, RZ, UR7, PT, P0 ;  /* 0x00000007ff007c0c */ /* 0x000fe2000bf05300 */
[----:B------:R-:W-:Y:S01]  /*5fd0*/  IMAD.MOV.U32 R5, RZ, RZ, R17 ;  /* 0x000000ffff057224 */ /* 0x000fe200078e0011 */
[----:B0-----:R-:W-:-:S11]  /*5fe0*/  I2FP.F32.U32 R22, R15 ;  /* 0x0000000f00167245 */ /* 0x001fd60000201000 */
[----:B------:R-:W-:Y:S05]  /*5ff0*/  @!P0 BRA `(.L_x_150) ;  /* 0x0000000000288947 */ /* 0x000fea0003800000 */
[----:B------:R-:W-:Y:S02]  /*6000*/  ULDC UR5, c[0x0][0x634] ;  /* 0x00018d0000057ab9 */ /* 0x000fe40000000800 */
[----:B------:R-:W-:-:S05]  /*6010*/  IADD3 R5, P0, R16, UR5, RZ ;  /* 0x0000000510057c10 */ /* 0x000fca000ff1e0ff */
[----:B------:R-:W-:-:S04]  /*6020*/  IMAD.X R21, RZ, RZ, R17, P0 ;  /* 0x000000ffff157224 */ /* 0x000fc800000e0611 */
[----:B------:R-:W-:-:S04]  /*6030*/  IMAD.WIDE.U32 R6, R21, UR6, RZ ;  /* 0x0000000615067c25 */ /* 0x000fc8000f8e00ff */
[----:B------:R-:W-:-:S04]  /*6040*/  IMAD.WIDE.U32 R6, P0, R5, UR7, R6 ;  /* 0x0000000705067c25 */ /* 0x000fc8000f800006 */
[----:B------:R-:W-:-:S04]  /*6050*/  IMAD.WIDE.U32 R4, R5, UR6, RZ ;  /* 0x0000000605047c25 */ /* 0x000fc8000f8e00ff */
[----:B------:R-:W-:Y:S01]  /*6060*/  IMAD.MOV.U32 R4, RZ, RZ, R7 ;  /* 0x000000ffff047224 */ /* 0x000fe200078e0007 */
[----:B------:R-:W-:Y:S01]  /*6070*/  IADD3 RZ, P1, R5, R6, RZ ;  /* 0x0000000605ff7210 */ /* 0x000fe20007f3e0ff */
[----:B------:R-:W-:-:S04]  /*6080*/  IMAD.X R5, RZ, RZ, RZ, P0 ;  /* 0x000000ffff057224 */ /* 0x000fc800000e06ff */
[----:B------:R-:W-:-:S08]  /*6090*/  IMAD.WIDE.U32.X R4, R21, UR7, R4, P1 ;  /* 0x0000000715047c25 */ /* 0x000fd000088e0404 */
.L_x_150:
[--C-:B------:R-:W-:Y:S01]  /*60a0*/  SHF.R.U64 R14, R4, UR8, R5.reuse ;  /* 0x00000008040e7c19 */ /* 0x100fe20008001205 */
[----:B------:R-:W-:Y:S01]  /*60b0*/  FMUL R22, R22, UR9 ;  /* 0x0000000916167c20 */ /* 0x000fe20008400000 */
[----:B------:R-:W-:Y:S01]  /*60c0*/  SHF.R.U32.HI R4, RZ, UR8, R5 ;  /* 0x00000008ff047c19 */ /* 0x000fe20008011605 */
[----:B------:R-:W0:Y:S01]  /*60d0*/  LDC R6, c[0x0][0x144] ;  /* 0x00005100ff067b82 */ /* 0x000e220000000800 */
[----:B------:R-:W-:Y:S01]  /*60e0*/  IADD3 R5, P0, RZ, -R14, RZ ;  /* 0x8000000eff057210 */ /* 0x000fe20007f1e0ff */
[----:B------:R-:W-:Y:S01]  /*60f0*/  ULDC UR5, c[0x0][0x154] ;  /* 0x0000550000057ab9 */ /* 0x000fe20000000800 */
[----:B-1----:R-:W-:Y:S01]  /*6100*/  I2FP.F32.U32 R7, R20 ;  /* 0x0000001400077245 */ /* 0x002fe20000201000 */
[----:B------:R-:W1:Y:S01]  /*6110*/  F2I.U32.TRUNC.NTZ R22, R22 ;  /* 0x0000001600167305 */ /* 0x000e62000020f000 */
[----:B------:R-:W-:Y:S01]  /*6120*/  ULDC.64 UR6, c[0x0][0x620] ;  /* 0x0001880000067ab9 */ /* 0x000fe20000000a00 */
[----:B------:R-:W-:Y:S01]  /*6130*/  IMAD.X R4, RZ, RZ, ~R4, P0 ;  /* 0x000000ffff047224 */ /* 0x000fe200000e0e04 */
[----:B------:R-:W-:Y:S01]  /*6140*/  ISETP.NE.AND P2, PT, R2, 0x1, PT ;  /* 0x000000010200780c */ /* 0x000fe20003f45270 */
[----:B------:R-:W-:Y:S01]  /*6150*/  FMUL R23, R7, UR5 ;  /* 0x0000000507177c20 */ /* 0x000fe20008400000 */
[----:B------:R-:W2:Y:S01]  /*6160*/  LDC R25, c[0x0][0x148] ;  /* 0x00005200ff197b82 */ /* 0x000ea20000000800 */
[----:B------:R-:W-:Y:S01]  /*6170*/  IMAD R4, R4, UR6, RZ ;  /* 0x0000000604047c24 */ /* 0x000fe2000f8e02ff */
[----:B------:R-:W-:-:S03]  /*6180*/  ULDC UR5, c[0x0][0x618] ;  /* 0x0001860000057ab9 */ /* 0x000fc60000000800 */
[----:B------:R-:W3:Y:S01]  /*6190*/  F2I.U32.TRUNC.NTZ R23, R23 ;  /* 0x0000001700177305 */ /* 0x000ee2000020f000 */
[C---:B------:R-:W-:Y:S02]  /*61a0*/  IMAD R7, R5.reuse, UR7, R4 ;  /* 0x0000000705077c24 */ /* 0x040fe4000f8e0204 */
[----:B------:R-:W-:Y:S01]  /*61b0*/  IMAD.WIDE.U32 R4, R5, UR6, R16 ;  /* 0x0000000605047c25 */ /* 0x000fe2000f8e0010 */
[----:B------:R-:W-:Y:S02]  /*61c0*/  ULDC.64 UR6, c[0x0][0x640] ;  /* 0x0001900000067ab9 */ /* 0x000fe40000000a00 */
[----:B------:R-:W-:Y:S01]  /*61d0*/  ISETP.NE.U32.AND P0, PT, RZ, UR6, PT ;  /* 0x00000006ff007c0c */ /* 0x000fe2000bf05070 */
[----:B------:R-:W-:Y:S02]  /*61e0*/  IMAD.IADD R5, R5, 0x1, R7 ;  /* 0x0000000105057824 */ /* 0x000fe400078e0207 */
[----:B-1----:R-:W-:Y:S01]  /*61f0*/  IMAD.MOV R22, RZ, RZ, -R22 ;  /* 0x000000ffff167224 */ /* 0x002fe200078e0a16 */
[----:B------:R-:W-:-:S02]  /*6200*/  ISETP.NE.AND.EX P0, PT, RZ, UR7, PT, P0 ;  /* 0x00000007ff007c0c */ /* 0x000fc4000bf05300 */
[----:B------:R-:W-:Y:S01]  /*6210*/  SHF.R.U64 R21, R4, UR5, R5 ;  /* 0x0000000504157c19 */ /* 0x000fe20008001205 */
[----:B0-----:R-:W-:Y:S01]  /*6220*/  IMAD R15, R6, R22, R15 ;  /* 0x00000016060f7224 */ /* 0x001fe200078e020f */
[----:B------:R-:W-:Y:S01]  /*6230*/  SHF.R.U32.HI R4, RZ, UR5, R5 ;  /* 0x00000005ff047c19 */ /* 0x000fe20008011605 */
[----:B------:R-:W-:Y:S01]  /*6240*/  ULDC UR5, c[0x0][0x608] ;  /* 0x0001820000057ab9 */ /* 0x000fe20000000800 */
[----:B---3--:R-:W-:Y:S02]  /*6250*/  IMAD.MOV R6, RZ, RZ, -R23 ;  /* 0x000000ffff067224 */ /* 0x008fe400078e0a17 */
[--C-:B------:R-:W-:Y:S02]  /*6260*/  SHF.R.U64 R22, R21, UR5, R4.reuse ;  /* 0x0000000515167c19 */ /* 0x100fe40008001204 */
[----:B------:R-:W-:Y:S01]  /*6270*/  SHF.R.U32.HI R5, RZ, UR5, R4 ;  /* 0x00000005ff057c19 */ /* 0x000fe20008011604 */
[----:B------:R-:W-:Y:S01]  /*6280*/  ULDC UR5, c[0x0][0x658] ;  /* 0x0001960000057ab9 */ /* 0x000fe20000000800 */
[----:B--2---:R-:W-:-:S02]  /*6290*/  @P2 IMAD R15, R25, R6, R20 ;  /* 0x00000006190f2224 */ /* 0x004fc400078e0214 */
[--C-:B------:R-:W-:Y:S02]  /*62a0*/  SHF.R.U64 R20, R22, UR5, R5.reuse ;  /* 0x0000000516147c19 */ /* 0x100fe40008001205 */
[----:B------:R-:W-:-:S03]  /*62b0*/  SHF.R.U32.HI R23, RZ, UR5, R5 ;  /* 0x00000005ff177c19 */ /* 0x000fc60008011605 */
[----:B------:R-:W-:Y:S02]  /*62c0*/  IMAD.MOV.U32 R6, RZ, RZ, R20 ;  /* 0x000000ffff067224 */ /* 0x000fe400078e0014 */
[----:B------:R-:W-:Y:S01]  /*62d0*/  IMAD.MOV.U32 R5, RZ, RZ, R23 ;  /* 0x000000ffff057224 */ /* 0x000fe200078e0017 */
[----:B------:R-:W-:Y:S06]  /*62e0*/  @!P0 BRA `(.L_x_151) ;  /* 0x00000000002c8947 */ /* 0x000fec0003800000 */
        /* <DEDUP_REMOVED lines=9> */
[----:B------:R-:W-:-:S04]  /*6380*/  IMAD.WIDE.U32.X R4, R23, UR7, R4, P1 ;  /* 0x0000000717047c25 */ /* 0x000fc800088e0404 */
[----:B------:R-:W-:-:S07]  /*6390*/  IMAD.MOV.U32 R6, RZ, RZ, R4 ;  /* 0x000000ffff067224 */ /* 0x000fce00078e0004 */
.L_x_151:
[----:B------:R-:W-:Y:S01]  /*63a0*/  ULDC UR5, c[0x0][0x648] ;  /* 0x0001920000057ab9 */ /* 0x000fe20000000800 */
[----:B------:R-:W-:Y:S01]  /*63b0*/  LOP3.LUT R4, R22, UR17, RZ, 0xc0, !PT ;  /* 0x0000001116047c12 */ /* 0x000fe2000f8ec0ff */
[----:B------:R-:W-:Y:S01]  /*63c0*/  ULDC UR6, c[0x0][0x610] ;  /* 0x0001840000067ab9 */ /* 0x000fe20000000800 */
[----:B------:R-:W-:Y:S01]  /*63d0*/  SHF.R.U64 R5, R6, UR5, R5 ;  /* 0x0000000506057c19 */ /* 0x000fe20008001205 */
[----:B------:R-:W-:Y:S01]  /*63e0*/  ULDC UR5, c[0x0][0x638] ;  /* 0x00018e0000057ab9 */ /* 0x000fe20000000800 */
[----:B------:R-:W-:-:S03]  /*63f0*/  LOP3.LUT R21, R21, UR4, RZ, 0xc0, !PT ;  /* 0x0000000415157c12 */ /* 0x000fc6000f8ec0ff */
[----:B------:R-:W-:Y:S02]  /*6400*/  IMAD.MOV R7, RZ, RZ, -R5 ;  /* 0x000000ffff077224 */ /* 0x000fe400078e0a05 */
[----:B------:R-:W-:Y:S02]  /*6410*/  IMAD R4, R5, UR18, R4 ;  /* 0x0000001205047c24 */ /* 0x000fe4000f8e0204 */
[----:B------:R-:W-:Y:S01]  /*6420*/  IMAD R20, R7, UR5, R20 ;  /* 0x0000000507147c24 */ /* 0x000fe2000f8e0214 */
[----:B------:R-:W-:Y:S01]  /*6430*/  ULDC UR5, c[0x0][0x600] ;  /* 0x0001800000057ab9 */ /* 0x000fe20000000800 */
[----:B------:R-:W-:Y:S02]  /*6440*/  IMAD R15, R4, UR6, R15 ;  /* 0x00000006040f7c24 */ /* 0x000fe4000f8e020f */
[----:B------:R-:W-:Y:S02]  /*6450*/  IMAD R6, R20, UR5, R21 ;  /* 0x0000000514067c24 */ /* 0x000fe4000f8e0215 */
[----:B------:R-:W-:-:S03]  /*6460*/  IMAD.MOV.U32 R4, RZ, RZ, 0x1 ;  /* 0x00000001ff047424 */ /* 0x000fc600078e00ff */
[----:B------:R-:W-:Y:S02]  /*6470*/  SEL R20, R6, R15, !P2 ;  /* 0x0000000f06147207 */ /* 0x000fe40005000000 */
[----:B------:R-:W-:Y:S01]  /*6480*/  SEL R21, R15, R6, !P2 ;  /* 0x000000060f157207 */ /* 0x000fe20005000000 */
[----:B------:R-:W-:-:S07]  /*6490*/  IMAD.MOV.U32 R6, RZ, RZ, R14 ;  /* 0x000000ffff067224 */ /* 0x000fce00078e000e */
.L_x_149:
[----:B------:R-:W-:Y:S05]  /*64a0*/  BSYNC B1 ;  /* 0x0000000000017941 */ /* 0x000fea0003800000 */
.L_x_148:
[----:B------:R-:W-:-:S13]  /*64b0*/  LOP3.LUT P0, RZ, R4, 0xff, RZ, 0xc0, !PT ;  /* 0x000000ff04ff7812 */ /* 0x000fda000780c0ff */
[----:B------:R-:W-:Y:S05]  /*64c0*/  @P0 BRA `(.L_x_152) ;  /* 0xfffffff4003c0947 */ /* 0x000fea000383ffff */
[----:B------:R-:W-:Y:S05]  /*64d0*/  BSYNC B0 ;  /* 0x0000000000007941 */ /* 0x000fea0003800000 */
.L_x_141:
[----:B------:R-:W-:-:S03]  /*64e0*/  UMOV UR5, 0xffffffff ;  /* 0xffffffff00057882 */ /* 0x000fc60000000000 */
[----:B------:R-:W-:Y:S05]  /*64f0*/  BRA.DIV UR5, `(.L_x_153) ;  /* 0x0000000e05c47947 */ /* 0x000fea000b800000 */
[----:B------:R-:W-:-:S13]  /*6500*/  ELECT P6, URZ, PT ;  /* 0x00000000003f782f */ /* 0x000fda00038c0000 */
.L_x_186:
[----:B------:R-:W-:Y:S04]  /*6510*/  BSSY B0, `(.L_x_154) ;  /* 0x00000d6000007945 */ /* 0x000fe80003800000 */
[----:B------:R-:W-:Y:S05]  /*6520*/  @!P6 BRA `(.L_x_155) ;  /* 0x0000000c0050e947 */ /* 0x000fea0003800000 */
[----:B------:R-:W-:-:S04]  /*6530*/  LOP3.LUT R19, R19, 0x2, RZ, 0xfc, !PT ;  /* 0x0000000213137812 */ /* 0x000fc800078efcff */
[----:B------:R-:W-:-:S13]  /*6540*/  ISETP.NE.AND P0, PT, R19, 0x3, PT ;  /* 0x000000031300780c */ /* 0x000fda0003f05270 */
[----:B------:R-:W-:Y:S05]  /*6550*/  @!P0 BRA `(.L_x_156) ;  /* 0x0000000000048947 */ /* 0x000fea0003800000 */
[----:B------:R-:W-:Y:S01]  /*6560*/  BPT.TRAP 0x1 ;  /* 0x000000040000795c */ /* 0x000fe20000300000 */
.L_x_156:
[----:B------:R-:W0:Y:S01]  /*6570*/  S2R R5, SR_CgaCtaId ;  /* 0x0000000000057919 */ /* 0x000e220000008800 */
[----:B------:R-:W-:Y:S02]  /*6580*/  MOV R2, 0x400 ;  /* 0x0000040000027802 */ /* 0x000fe40000000f00 */
[----:B------:R-:W-:Y:S02]  /*6590*/  SHF.L.U32 R4, R0, 0x1f, RZ ;  /* 0x0000001f00047819 */ /* 0x000fe400000006ff */
[----:B0-----:R-:W-:-:S05]  /*65a0*/  LEA R2, R5, R2, 0x18 ;  /* 0x0000000205027211 */ /* 0x001fca00078ec0ff */
[----:B------:R-:W-:-:S04]  /*65b0*/  VIADD R2, R2, 0xb8 ;  /* 0x000000b802027836 */ /* 0x000fc80000000000 */
[C---:B------:R-:W-:Y:S02]  /*65c0*/  IMAD R7, R3.reuse, 0x8, R2 ;  /* 0x0000000803077824 */ /* 0x040fe400078e0202 */
[----:B------:R-:W-:Y:S02]  /*65d0*/  VIADD R3, R3, 0x1 ;  /* 0x0000000103037836 */ /* 0x000fe40000000000 */
[----:B------:R-:W0:Y:S03]  /*65e0*/  SYNCS.PHASECHK.TRANS64.TRYWAIT P0, [R7+URZ], R4 ;  /* 0x00000004070075a7 */ /* 0x000e26000800017f */
[----:B------:R-:W-:-:S04]  /*65f0*/  ISETP.NE.AND P1, PT, R3, 0x17, PT ;  /* 0x000000170300780c */ /* 0x000fc80003f25270 */
[----:B------:R-:W-:Y:S02]  /*6600*/  SEL R5, RZ, 0x1, P1 ;  /* 0x00000001ff057807 */ /* 0x000fe40000800000 */
[----:B------:R-:W-:Y:S02]  /*6610*/  SEL R3, R3, RZ, P1 ;  /* 0x000000ff03037207 */ /* 0x000fe40000800000 */
[----:B------:R-:W-:-:S03]  /*6620*/  LOP3.LUT R6, R0, R5, RZ, 0x3c, !PT ;  /* 0x0000000500067212 */ /* 0x000fc600078e3cff */
[----:B------:R-:W-:Y:S01]  /*6630*/  IMAD R8, R3, 0x8, R2 ;  /* 0x0000000803087824 */ /* 0x000fe200078e0202 */
[----:B------:R-:W-:Y:S01]  /*6640*/  SHF.L.U32 R5, R6, 0x1f, RZ ;  /* 0x0000001f06057819 */ /* 0x000fe200000006ff */
[----:B0-----:R-:W-:Y:S06]  /*6650*/  @!P0 BRA `(.L_x_157) ;  /* 0x0000000c008c8947 */ /* 0x001fec0003800000 */
.L_x_187:
[----:B------:R-:W1:Y:S01]  /*6660*/  SYNCS.PHASECHK.TRANS64.TRYWAIT P0, [R8+URZ], R5 ;  /* 0x00000005080075a7 */ /* 0x000e62000800017f */
[----:B------:R-:W-:-:S05]  /*6670*/  VIADD R0, R3, 0x1 ;  /* 0x0000000103007836 */ /* 0x000fca0000000000 */
[----:B------:R-:W-:-:S04]  /*6680*/  ISETP.NE.AND P1, PT, R0, 0x17, PT ;  /* 0x000000170000780c */ /* 0x000fc80003f25270 */
[----:B------:R-:W-:Y:S02]  /*6690*/  SEL R3, RZ, 0x1, P1 ;  /* 0x00000001ff037807 */ /* 0x000fe40000800000 */
[----:B0-----:R-:W-:Y:S02]  /*66a0*/  SEL R7, R0, RZ, P1 ;  /* 0x000000ff00077207 */ /* 0x001fe40000800000 */
[----:B------:R-:W-:-:S03]  /*66b0*/  LOP3.LUT R6, R6, R3, RZ, 0x3c, !PT ;  /* 0x0000000306067212 */ /* 0x000fc600078e3cff */
[----:B------:R-:W-:Y:S01]  /*66c0*/  IMAD R9, R7, 0x8, R2 ;  /* 0x0000000807097824 */ /* 0x000fe200078e0202 */
[----:B------:R-:W-:Y:S01]  /*66d0*/  SHF.L.U32 R4, R6, 0x1f, RZ ;  /* 0x0000001f06047819 */ /* 0x000fe200000006ff */
[----:B-1----:R-:W-:Y:S06]  /*66e0*/  @!P0 BRA `(.L_x_158) ;  /* 0x0000000c007c8947 */ /* 0x002fec0003800000 */
.L_x_188:
[----:B------:R-:W1:Y:S01]  /*66f0*/  SYNCS.PHASECHK.TRANS64.TRYWAIT P0, [R9+URZ], R4 ;  /* 0x00000004090075a7 */ /* 0x000e62000800017f */
[----:B------:R-:W-:-:S05]  /*6700*/  VIADD R0, R7, 0x1 ;  /* 0x0000000107007836 */ /* 0x000fca0000000000 */
[----:B------:R-:W-:-:S04]  /*6710*/  ISETP.NE.AND P1, PT, R0, 0x17, PT ;  /* 0x000000170000780c */ /* 0x000fc80003f25270 */
[----:B------:R-:W-:Y:S02]  /*6720*/  SEL R3, RZ, 0x1, P1 ;  /* 0x00000001ff037807 */ /* 0x000fe40000800000 */
[----:B------:R-:W-:Y:S02]  /*6730*/  SEL R7, R0, RZ, P1 ;  /* 0x000000ff00077207 */ /* 0x000fe40000800000 */
[----:B------:R-:W-:-:S03]  /*6740*/  LOP3.LUT R6, R6, R3, RZ, 0x3c, !PT ;  /* 0x0000000306067212 */ /* 0x000fc600078e3cff */
[----:B0-----:R-:W-:Y:S01]  /*6750*/  IMAD R8, R7, 0x8, R2 ;  /* 0x0000000807087824 */ /* 0x001fe200078e0202 */
[----:B------:R-:W-:Y:S01]  /*6760*/  SHF.L.U32 R5, R6, 0x1f, RZ ;  /* 0x0000001f06057819 */ /* 0x000fe200000006ff */
[----:B-1----:R-:W-:Y:S06]  /*6770*/  @!P0 BRA `(.L_x_159) ;  /* 0x0000000c006c8947 */ /* 0x002fec0003800000 */
.L_x_189:
        /* <DEDUP_REMOVED lines=9> */
.L_x_190:
        /* <DEDUP_REMOVED lines=9> */
.L_x_191:
        /* <DEDUP_REMOVED lines=9> */
.L_x_192:
        /* <DEDUP_REMOVED lines=9> */
.L_x_193:
        /* <DEDUP_REMOVED lines=9> */
.L_x_194:
        /* <DEDUP_REMOVED lines=9> */
.L_x_195:
        /* <DEDUP_REMOVED lines=9> */
.L_x_196:
        /* <DEDUP_REMOVED lines=9> */
.L_x_197:
        /* <DEDUP_REMOVED lines=9> */
.L_x_198:
        /* <DEDUP_REMOVED lines=9> */
.L_x_199:
        /* <DEDUP_REMOVED lines=9> */
.L_x_200:
        /* <DEDUP_REMOVED lines=9> */
.L_x_201:
        /* <DEDUP_REMOVED lines=9> */
.L_x_202:
        /* <DEDUP_REMOVED lines=9> */
.L_x_203:
        /* <DEDUP_REMOVED lines=9> */
.L_x_204:
        /* <DEDUP_REMOVED lines=9> */
.L_x_205:
        /* <DEDUP_REMOVED lines=9> */
.L_x_206:
[----:B------:R-:W1:Y:S01]  /*7110*/  SYNCS.PHASECHK.TRANS64.TRYWAIT P0, [R9+URZ], R4 ;  /* 0x00000004090075a7 */ /* 0x000e62000800017f */
[----:B------:R-:W-:-:S05]  /*7120*/  VIADD R0, R7, 0x1 ;  /* 0x0000000107007836 */ /* 0x000fca0000000000 */
[----:B------:R-:W-:-:S04]  /*7130*/  ISETP.NE.AND P1, PT, R0, 0x17, PT ;  /* 0x000000170000780c */ /* 0x000fc80003f25270 */
[----:B------:R-:W-:Y:S02]  /*7140*/  SEL R3, RZ, 0x1, P1 ;  /* 0x00000001ff037807 */ /* 0x000fe40000800000 */
[----:B------:R-:W-:Y:S02]  /*7150*/  SEL R7, R0, RZ, P1 ;  /* 0x000000ff00077207 */ /* 0x000fe40000800000 */
[----:B------:R-:W-:-:S03]  /*7160*/  LOP3.LUT R11, R6, R3, RZ, 0x3c, !PT ;  /* 0x00000003060b7212 */ /* 0x000fc600078e3cff */
[----:B------:R-:W-:Y:S01]  /*7170*/  IMAD R6, R7, 0x8, R2 ;  /* 0x0000000807067824 */ /* 0x000fe200078e0202 */
[----:B0-----:R-:W-:Y:S01]  /*7180*/  SHF.L.U32 R5, R11, 0x1f, RZ ;  /* 0x0000001f0b057819 */ /* 0x001fe200000006ff */
[----:B-1----:R-:W-:Y:S06]  /*7190*/  @!P0 BRA `(.L_x_177) ;  /* 0x00000008004c8947 */ /* 0x002fec0003800000 */
.L_x_207:
[----:B------:R-:W1:Y:S01]  /*71a0*/  SYNCS.PHASECHK.TRANS64.TRYWAIT P0, [R6+URZ], R5 ;  /* 0x00000005060075a7 */ /* 0x000e62000800017f */
[----:B------:R-:W-:-:S05]  /*71b0*/  VIADD R0, R7, 0x1 ;  /* 0x0000000107007836 */ /* 0x000fca0000000000 */
[----:B------:R-:W-:-:S04]  /*71c0*/  ISETP.NE.AND P1, PT, R0, 0x17, PT ;  /* 0x000000170000780c */ /* 0x000fc80003f25270 */
[----:B0-----:R-:W-:Y:S02]  /*71d0*/  SEL R4, RZ, 0x1, P1 ;  /* 0x00000001ff047807 */ /* 0x001fe40000800000 */
[----:B------:R-:W-:Y:S02]  /*71e0*/  SEL R3, R0, RZ, P1 ;  /* 0x000000ff00037207 */ /* 0x000fe40000800000 */
[----:B------:R-:W-:Y:S01]  /*71f0*/  LOP3.LUT R0, R11, R4, RZ, 0x3c, !PT ;  /* 0x000000040b007212 */ /* 0x000fe200078e3cff */
[----:B-1----:R-:W-:Y:S06]  /*7200*/  @!P0 BRA `(.L_x_178) ;  /* 0x0000000800448947 */ /* 0x002fec0003800000 */
.L_x_208:
[----:B------:R-:W-:Y:S01]  /*7210*/  IMAD R3, R3, 0x8, R2 ;  /* 0x0000000803037824 */ /* 0x000fe200078e0202 */
[----:B------:R-:W-:-:S07]  /*7220*/  SHF.L.U32 R0, R0, 0x1f, RZ ;  /* 0x0000001f00007819 */ /* 0x000fce00000006ff */
.L_x_179:
[----:B-1----:R1:W2:Y:S02]  /*7230*/  SYNCS.PHASECHK.TRANS64.TRYWAIT P0, [R3+URZ], R0 ;  /* 0x00000000030075a7 */ /* 0x0022a4000800017f */
[----:B--2---:R-:W-:Y:S05]  /*7240*/  @!P0 NANOSLEEP.SYNCS 0x989680 ;  /* 0x009896800000895d */ /* 0x004fea0003900000 */
[----:B------:R-:W2:Y:S02]  /*7250*/  @!P0 SYNCS.PHASECHK.TRANS64 P0, [R3+URZ], R0 ;  /* 0x00000000030085a7 */ /* 0x000ea4000800007f */
[----:B--2---:R-:W-:Y:S05]  /*7260*/  @!P0 BRA `(.L_x_179) ;  /* 0xfffffffc00f08947 */ /* 0x004fea000383ffff */
.L_x_155:
[----:B------:R-:W-:Y:S05]  /*7270*/  BSYNC B0 ;  /* 0x0000000000007941 */ /* 0x000fea0003800000 */
.L_x_154:
[----:B------:R-:W-:Y:S05]  /*7280*/  EXIT ;  /* 0x000000000000794d */ /* 0x000fea0003800000 */
.L_x_22:
[----:B---3--:R3:W4:Y:S02]  /*7290*/  SYNCS.PHASECHK.TRANS64.TRYWAIT P1, [R3+URZ], R0 ;  /* 0x00000000030075a7 */ /* 0x008724000802017f */
[----:B----4-:R-:W-:Y:S05]  /*72a0*/  @!P1 NANOSLEEP.SYNCS 0x989680 ;  /* 0x009896800000995d */ /* 0x010fea0003900000 */
[----:B------:R-:W4:Y:S02]  /*72b0*/  @!P1 SYNCS.PHASECHK.TRANS64 P1, [R3+URZ], R0 ;  /* 0x00000000030095a7 */ /* 0x000f24000802007f */
[----:B----4-:R-:W-:Y:S05]  /*72c0*/  @!P1 BRA `(.L_x_22) ;  /* 0xfffffffc00f09947 */ /* 0x010fea000383ffff */
[----:B------:R-:W-:Y:S05]  /*72d0*/  BRA `(.L_x_21) ;  /* 0xffffffa400247947 */ /* 0x000fea000383ffff */
.L_x_27:
[----:B-1----:R-:W-:-:S04]  /*72e0*/  IMAD.U32 R5, RZ, RZ, UR6 ;  /* 0x00000006ff057e24 */ /* 0x002fc8000f8e00ff */
[----:B------:R1:W2:Y:S03]  /*72f0*/  SYNCS.PHASECHK.TRANS64.TRYWAIT P1, [R5+URZ], R4 ;  /* 0x00000004050075a7 */ /* 0x0002a6000802017f */
[----:B--2---:R-:W-:Y:S05]  /*7300*/  @!P1 NANOSLEEP.SYNCS 0x989680 ;  /* 0x009896800000995d */ /* 0x004fea0003900000 */
[----:B------:R-:W2:Y:S02]  /*7310*/  @!P1 SYNCS.PHASECHK.TRANS64 P1, [R5+URZ], R4 ;  /* 0x00000004050095a7 */ /* 0x000ea4000802007f */
[----:B--2---:R-:W-:Y:S05]  /*7320*/  @!P1 BRA `(.L_x_27) ;  /* 0xfffffffc00ec9947 */ /* 0x004fea000383ffff */
[----:B------:R-:W-:Y:S05]  /*7330*/  BRA `(.L_x_26) ;  /* 0xffffffa8001c7947 */ /* 0x000fea000383ffff */
.L_x_142:
[----:B------:R-:W-:Y:S01]  /*7340*/  BSSY B1, `(.L_x_180) ;  /* 0x0000006000017945 */ /* 0x000fe20003800000 */
[----:B------:R-:W-:-:S07]  /*7350*/  IMAD.MOV.U32 R15, RZ, RZ, -0x1 ;  /* 0xffffffffff0f7424 */ /* 0x000fce00078e00ff */
[----:B------:R-:W-:Y:S05]  /*7360*/  WARPSYNC.COLLECTIVE R15, `(.L_x_181) ;  /* 0x000000000f0c7348 */ /* 0x000fea0003c00000 */
[----:B------:R-:W-:Y:S02]  /*7370*/  ELECT P6, UR62, PT ;  /* 0x00000000003e782f */ /* 0x000fe400038c0000 */
[----:B------:R-:W-:Y:S01]  /*7380*/  MOV R14, UR62 ;  /* 0x0000003e000e7c02 */ /* 0x000fe20008000f00 */
[----:B------:R-:W-:Y:S10]  /*7390*/  ENDCOLLECTIVE ;  /* 0x000000000000791b */ /* 0x000ff40003800000 */
.L_x_181:
[----:B------:R-:W-:Y:S05]  /*73a0*/  BSYNC B1 ;  /* 0x0000000000017941 */ /* 0x000fea0003800000 */
.L_x_180:
[----:B------:R-:W-:Y:S05]  /*73b0*/  BRA `(.L_x_182) ;  /* 0xffffffe4008c7947 */ /* 0x000fea000383ffff */
.L_x_145:
[----:B-1----:R1:W2:Y:S02]  /*73c0*/  SYNCS.PHASECHK.TRANS64.TRYWAIT P0, [R23+URZ+0xb8], R14 ;  /* 0x0000b80e170075a7 */ /* 0x0022a4000800017f */
[----:B--2---:R-:W-:Y:S05]  /*73d0*/  @!P0 NANOSLEEP.SYNCS 0x989680 ;  /* 0x009896800000895d */ /* 0x004fea0003900000 */
[----:B------:R-:W2:Y:S02]  /*73e0*/  @!P0 SYNCS.PHASECHK.TRANS64 P0, [R23+URZ+0xb8], R14 ;  /* 0x0000b80e170085a7 */ /* 0x000ea4000800007f */
[----:B--2---:R-:W-:Y:S05]  /*73f0*/  @!P0 BRA `(.L_x_145) ;  /* 0xfffffffc00f08947 */ /* 0x004fea000383ffff */
[----:B------:R-:W-:Y:S05]  /*7400*/  BRA `(.L_x_183) ;  /* 0xffffffe400c87947 */ /* 0x000fea000383ffff */
.L_x_153:
[----:B------:R-:W-:Y:S01]  /*7410*/  BSSY B0, `(.L_x_184) ;  /* 0x0000006000007945 */ /* 0x000fe20003800000 */
[----:B------:R-:W-:-:S07]  /*7420*/  IMAD.MOV.U32 R15, RZ, RZ, -0x1 ;  /* 0xffffffffff0f7424 */ /* 0x000fce00078e00ff */
[----:B------:R-:W-:Y:S05]  /*7430*/  WARPSYNC.COLLECTIVE R15, `(.L_x_185) ;  /* 0x000000000f0c7348 */ /* 0x000fea0003c00000 */
[----:B------:R-:W-:Y:S02]  /*7440*/  ELECT P6, UR62, PT ;  /* 0x00000000003e782f */ /* 0x000fe400038c0000 */
[----:B------:R-:W-:Y:S01]  /*7450*/  MOV R14, UR62 ;  /* 0x0000003e000e7c02 */ /* 0x000fe20008000f00 */
[----:B------:R-:W-:Y:S10]  /*7460*/  ENDCOLLECTIVE ;  /* 0x000000000000791b */ /* 0x000ff40003800000 */
.L_x_185:
[----:B------:R-:W-:Y:S05]  /*7470*/  BSYNC B0 ;  /* 0x0000000000007941 */ /* 0x000fea0003800000 */
.L_x_184:
[----:B------:R-:W-:Y:S05]  /*7480*/  BRA `(.L_x_186) ;  /* 0xfffffff000207947 */ /* 0x000fea000383ffff */
.L_x_157:
[----:B0-----:R0:W1:Y:S02]  /*7490*/  SYNCS.PHASECHK.TRANS64.TRYWAIT P0, [R7+URZ], R4 ;  /* 0x00000004070075a7 */ /* 0x001064000800017f */
[----:B-1----:R-:W-:Y:S05]  /*74a0*/  @!P0 NANOSLEEP.SYNCS 0x989680 ;  /* 0x009896800000895d */ /* 0x002fea0003900000 */
[----:B------:R-:W1:Y:S02]  /*74b0*/  @!P0 SYNCS.PHASECHK.TRANS64 P0, [R7+URZ], R4 ;  /* 0x00000004070085a7 */ /* 0x000e64000800007f */
[----:B-1----:R-:W-:Y:S05]  /*74c0*/  @!P0 BRA `(.L_x_157) ;  /* 0xfffffffc00f08947 */ /* 0x002fea000383ffff */
[----:B------:R-:W-:Y:S05]  /*74d0*/  BRA `(.L_x_187) ;  /* 0xfffffff000607947 */ /* 0x000fea000383ffff */
.L_x_158:
[----:B0-----:R0:W1:Y:S02]  /*74e0*/  SYNCS.PHASECHK.TRANS64.TRYWAIT P0, [R8+URZ], R5 ;  /* 0x00000005080075a7 */ /* 0x001064000800017f */
[----:B-1----:R-:W-:Y:S05]  /*74f0*/  @!P0 NANOSLEEP.SYNCS 0x989680 ;  /* 0x009896800000895d */ /* 0x002fea0003900000 */
[----:B------:R-:W1:Y:S02]  /*7500*/  @!P0 SYNCS.PHASECHK.TRANS64 P0, [R8+URZ], R5 ;  /* 0x00000005080085a7 */ /* 0x000e64000800007f */
[----:B-1----:R-:W-:Y:S05]  /*7510*/  @!P0 BRA `(.L_x_158) ;  /* 0xfffffffc00f08947 */ /* 0x002fea000383ffff */
[----:B------:R-:W-:Y:S05]  /*7520*/  BRA `(.L_x_188) ;  /* 0xfffffff000707947 */ /* 0x000fea000383ffff */
.L_x_159:
[----:B0-----:R0:W1:Y:S02]  /*7530*/  SYNCS.PHASECHK.TRANS64.TRYWAIT P0, [R9+URZ], R4 ;  /* 0x00000004090075a7 */ /* 0x001064000800017f */
[----:B-1----:R-:W-:Y:S05]  /*7540*/  @!P0 NANOSLEEP.SYNCS 0x989680 ;  /* 0x009896800000895d */ /* 0x002fea0003900000 */
[----:B------:R-:W1:Y:S02]  /*7550*/  @!P0 SYNCS.PHASECHK.TRANS64 P0, [R9+URZ], R4 ;  /* 0x00000004090085a7 */ /* 0x000e64000800007f */
[----:B-1----:R-:W-:Y:S05]  /*7560*/  @!P0 BRA `(.L_x_159) ;  /* 0xfffffffc00f08947 */ /* 0x002fea000383ffff */
[----:B------:R-:W-:Y:S05]  /*7570*/  BRA `(.L_x_189) ;  /* 0xfffffff000807947 */ /* 0x000fea000383ffff */
.L_x_160:
[----:B0-----:R0:W1:Y:S02]  /*7580*/  SYNCS.PHASECHK.TRANS64.TRYWAIT P0, [R8+URZ], R5 ;  /* 0x00000005080075a7 */ /* 0x001064000800017f */
[----:B-1----:R-:W-:Y:S05]  /*7590*/  @!P0 NANOSLEEP.SYNCS 0x989680 ;  /* 0x009896800000895d */ /* 0x002fea0003900000 */
[----:B------:R-:W1:Y:S02]  /*75a0*/  @!P0 SYNCS.PHASECHK.TRANS64 P0, [R8+URZ], R5 ;  /* 0x00000005080085a7 */ /* 0x000e64000800007f */
[----:B-1----:R-:W-:Y:S05]  /*75b0*/  @!P0 BRA `(.L_x_160) ;  /* 0xfffffffc00f08947 */ /* 0x002fea000383ffff */
[----:B------:R-:W-:Y:S05]  /*75c0*/  BRA `(.L_x_190) ;  /* 0xfffffff000907947 */ /* 0x000fea000383ffff */
.L_x_161:
[----:B0-----:R0:W1:Y:S02]  /*75d0*/  SYNCS.PHASECHK.TRANS64.TRYWAIT P0, [R9+URZ], R4 ;  /* 0x00000004090075a7 */ /* 0x001064000800017f */
[----:B-1----:R-:W-:Y:S05]  /*75e0*/  @!P0 NANOSLEEP.SYNCS 0x989680 ;  /* 0x009896800000895d */ /* 0x002fea0003900000 */
[----:B------:R-:W1:Y:S02]  /*75f0*/  @!P0 SYNCS.PHASECHK.TRANS64 P0, [R9+URZ], R4 ;  /* 0x00000004090085a7 */ /* 0x000e64000800007f */
[----:B-1----:R-:W-:Y:S05]  /*7600*/  @!P0 BRA `(.L_x_161) ;  /* 0xfffffffc00f08947 */ /* 0x002fea000383ffff */
[----:B------:R-:W-:Y:S05]  /*7610*/  BRA `(.L_x_191) ;  /* 0xfffffff000a07947 */ /* 0x000fea000383ffff */
.L_x_162:
[----:B0-----:R0:W1:Y:S02]  /*7620*/  SYNCS.PHASECHK.TRANS64.TRYWAIT P0, [R8+URZ], R5 ;  /* 0x00000005080075a7 */ /* 0x001064000800017f */
[----:B-1----:R-:W-:Y:S05]  /*7630*/  @!P0 NANOSLEEP.SYNCS 0x989680 ;  /* 0x009896800000895d */ /* 0x002fea0003900000 */
[----:B------:R-:W1:Y:S02]  /*7640*/  @!P0 SYNCS.PHASECHK.TRANS64 P0, [R8+URZ], R5 ;  /* 0x00000005080085a7 */ /* 0x000e64000800007f */
[----:B-1----:R-:W-:Y:S05]  /*7650*/  @!P0 BRA `(.L_x_162) ;  /* 0xfffffffc00f08947 */ /* 0x002fea000383ffff */
[----:B------:R-:W-:Y:S05]  /*7660*/  BRA `(.L_x_192) ;  /* 0xfffffff000b07947 */ /* 0x000fea000383ffff */
.L_x_163:
[----:B0-----:R0:W1:Y:S02]  /*7670*/  SYNCS.PHASECHK.TRANS64.TRYWAIT P0, [R9+URZ], R4 ;  /* 0x00000004090075a7 */ /* 0x001064000800017f */
[----:B-1----:R-:W-:Y:S05]  /*7680*/  @!P0 NANOSLEEP.SYNCS 0x989680 ;  /* 0x009896800000895d */ /* 0x002fea0003900000 */
[----:B------:R-:W1:Y:S02]  /*7690*/  @!P0 SYNCS.PHASECHK.TRANS64 P0, [R9+URZ], R4 ;  /* 0x00000004090085a7 */ /* 0x000e64000800007f */
[----:B-1----:R-:W-:Y:S05]  /*76a0*/  @!P0 BRA `(.L_x_163) ;  /* 0xfffffffc00f08947 */ /* 0x002fea000383ffff */
[----:B------:R-:W-:Y:S05]  /*76b0*/  BRA `(.L_x_193) ;  /* 0xfffffff000c07947 */ /* 0x000fea000383ffff */
.L_x_164:
[----:B0-----:R0:W1:Y:S02]  /*76c0*/  SYNCS.PHASECHK.TRANS64.TRYWAIT P0, [R8+URZ], R5 ;  /* 0x00000005080075a7 */ /* 0x001064000800017f */
[----:B-1----:R-:W-:Y:S05]  /*76d0*/  @!P0 NANOSLEEP.SYNCS 0x989680 ;  /* 0x009896800000895d */ /* 0x002fea0003900000 */
[----:B------:R-:W1:Y:S02]  /*76e0*/  @!P0 SYNCS.PHASECHK.TRANS64 P0, [R8+URZ], R5 ;  /* 0x00000005080085a7 */ /* 0x000e64000800007f */
[----:B-1----:R-:W-:Y:S05]  /*76f0*/  @!P0 BRA `(.L_x_164) ;  /* 0xfffffffc00f08947 */ /* 0x002fea000383ffff */
[----:B------:R-:W-:Y:S05]  /*7700*/  BRA `(.L_x_194) ;  /* 0xfffffff000d07947 */ /* 0x000fea000383ffff */
.L_x_165:
[----:B0-----:R0:W1:Y:S02]  /*7710*/  SYNCS.PHASECHK.TRANS64.TRYWAIT P0, [R9+URZ], R4 ;  /* 0x00000004090075a7 */ /* 0x001064000800017f */
[----:B-1----:R-:W-:Y:S05]  /*7720*/  @!P0 NANOSLEEP.SYNCS 0x989680 ;  /* 0x009896800000895d */ /* 0x002fea0003900000 */
[----:B------:R-:W1:Y:S02]  /*7730*/  @!P0 SYNCS.PHASECHK.TRANS64 P0, [R9+URZ], R4 ;  /* 0x00000004090085a7 */ /* 0x000e64000800007f */
[----:B-1----:R-:W-:Y:S05]  /*7740*/  @!P0 BRA `(.L_x_165) ;  /* 0xfffffffc00f08947 */ /* 0x002fea000383ffff */
[----:B------:R-:W-:Y:S05]  /*7750*/  BRA `(.L_x_195) ;  /* 0xfffffff000e07947 */ /* 0x000fea000383ffff */
.L_x_166:
[----:B0-----:R0:W1:Y:S02]  /*7760*/  SYNCS.PHASECHK.TRANS64.TRYWAIT P0, [R8+URZ], R5 ;  /* 0x00000005080075a7 */ /* 0x001064000800017f */
[----:B-1----:R-:W-:Y:S05]  /*7770*/  @!P0 NANOSLEEP.SYNCS 0x989680 ;  /* 0x009896800000895d */ /* 0x002fea0003900000 */
[----:B------:R-:W1:Y:S02]  /*7780*/  @!P0 SYNCS.PHASECHK.TRANS64 P0, [R8+URZ], R5 ;  /* 0x00000005080085a7 */ /* 0x000e64000800007f */
[----:B-1----:R-:W-:Y:S05]  /*7790*/  @!P0 BRA `(.L_x_166) ;  /* 0xfffffffc00f08947 */ /* 0x002fea000383ffff */
[----:B------:R-:W-:Y:S05]  /*77a0*/  BRA `(.L_x_196) ;  /* 0xfffffff000f07947 */ /* 0x000fea000383ffff */
.L_x_167:
[----:B0-----:R0:W1:Y:S02]  /*77b0*/  SYNCS.PHASECHK.TRANS64.TRYWAIT P0, [R9+URZ], R4 ;  /* 0x00000004090075a7 */ /* 0x001064000800017f */
[----:B-1----:R-:W-:Y:S05]  /*77c0*/  @!P0 NANOSLEEP.SYNCS 0x989680 ;  /* 0x009896800000895d */ /* 0x002fea0003900000 */
[----:B------:R-:W1:Y:S02]  /*77d0*/  @!P0 SYNCS.PHASECHK.TRANS64 P0, [R9+URZ], R4 ;  /* 0x00000004090085a7 */ /* 0x000e64000800007f */
[----:B-1----:R-:W-:Y:S05]  /*77e0*/  @!P0 BRA `(.L_x_167) ;  /* 0xfffffffc00f08947 */ /* 0x002fea000383ffff */
[----:B------:R-:W-:Y:S05]  /*77f0*/  BRA `(.L_x_197) ;  /* 0xfffffff400007947 */ /* 0x000fea000383ffff */
.L_x_168:
[----:B0-----:R0:W1:Y:S02]  /*7800*/  SYNCS.PHASECHK.TRANS64.TRYWAIT P0, [R8+URZ], R5 ;  /* 0x00000005080075a7 */ /* 0x001064000800017f */
[----:B-1----:R-:W-:Y:S05]  /*7810*/  @!P0 NANOSLEEP.SYNCS 0x989680 ;  /* 0x009896800000895d */ /* 0x002fea0003900000 */
[----:B------:R-:W1:Y:S02]  /*7820*/  @!P0 SYNCS.PHASECHK.TRANS64 P0, [R8+URZ], R5 ;  /* 0x00000005080085a7 */ /* 0x000e64000800007f */
[----:B-1----:R-:W-:Y:S05]  /*7830*/  @!P0 BRA `(.L_x_168) ;  /* 0xfffffffc00f08947 */ /* 0x002fea000383ffff */
[----:B------:R-:W-:Y:S05]  /*7840*/  BRA `(.L_x_198) ;  /* 0xfffffff400107947 */ /* 0x000fea000383ffff */
.L_x_169:
[----:B0-----:R0:W1:Y:S02]  /*7850*/  SYNCS.PHASECHK.TRANS64.TRYWAIT P0, [R9+URZ], R4 ;  /* 0x00000004090075a7 */ /* 0x001064000800017f */
[----:B-1----:R-:W-:Y:S05]  /*7860*/  @!P0 NANOSLEEP.SYNCS 0x989680 ;  /* 0x009896800000895d */ /* 0x002fea0003900000 */
[----:B------:R-:W1:Y:S02]  /*7870*/  @!P0 SYNCS.PHASECHK.TRANS64 P0, [R9+URZ], R4 ;  /* 0x00000004090085a7 */ /* 0x000e64000800007f */
[----:B-1----:R-:W-:Y:S05]  /*7880*/  @!P0 BRA `(.L_x_169) ;  /* 0xfffffffc00f08947 */ /* 0x002fea000383ffff */
[----:B------:R-:W-:Y:S05]  /*7890*/  BRA `(.L_x_199) ;  /* 0xfffffff400207947 */ /* 0x000fea000383ffff */
.L_x_170:
[----:B0-----:R0:W1:Y:S02]  /*78a0*/  SYNCS.PHASECHK.TRANS64.TRYWAIT P0, [R8+URZ], R5 ;  /* 0x00000005080075a7 */ /* 0x001064000800017f */
[----:B-1----:R-:W-:Y:S05]  /*78b0*/  @!P0 NANOSLEEP.SYNCS 0x989680 ;  /* 0x009896800000895d */ /* 0x002fea0003900000 */
[----:B------:R-:W1:Y:S02]  /*78c0*/  @!P0 SYNCS.PHASECHK.TRANS64 P0, [R8+URZ], R5 ;  /* 0x00000005080085a7 */ /* 0x000e64000800007f */
[----:B-1----:R-:W-:Y:S05]  /*78d0*/  @!P0 BRA `(.L_x_170) ;  /* 0xfffffffc00f08947 */ /* 0x002fea000383ffff */
[----:B------:R-:W-:Y:S05]  /*78e0*/  BRA `(.L_x_200) ;  /* 0xfffffff400307947 */ /* 0x000fea000383ffff */
.L_x_171:
[----:B0-----:R0:W1:Y:S02]  /*78f0*/  SYNCS.PHASECHK.TRANS64.TRYWAIT P0, [R9+URZ], R4 ;  /* 0x00000004090075a7 */ /* 0x001064000800017f */
[----:B-1----:R-:W-:Y:S05]  /*7900*/  @!P0 NANOSLEEP.SYNCS 0x989680 ;  /* 0x009896800000895d */ /* 0x002fea0003900000 */
[----:B------:R-:W1:Y:S02]  /*7910*/  @!P0 SYNCS.PHASECHK.TRANS64 P0, [R9+URZ], R4 ;  /* 0x00000004090085a7 */ /* 0x000e64000800007f */
[----:B-1----:R-:W-:Y:S05]  /*7920*/  @!P0 BRA `(.L_x_171) ;  /* 0xfffffffc00f08947 */ /* 0x002fea000383ffff */
[----:B------:R-:W-:Y:S05]  /*7930*/  BRA `(.L_x_201) ;  /* 0xfffffff400407947 */ /* 0x000fea000383ffff */
.L_x_172:
[----:B0-----:R0:W1:Y:S02]  /*7940*/  SYNCS.PHASECHK.TRANS64.TRYWAIT P0, [R8+URZ], R5 ;  /* 0x00000005080075a7 */ /* 0x001064000800017f */
[----:B-1----:R-:W-:Y:S05]  /*7950*/  @!P0 NANOSLEEP.SYNCS 0x989680 ;  /* 0x009896800000895d */ /* 0x002fea0003900000 */
[----:B------:R-:W1:Y:S02]  /*7960*/  @!P0 SYNCS.PHASECHK.TRANS64 P0, [R8+URZ], R5 ;  /* 0x00000005080085a7 */ /* 0x000e64000800007f */
[----:B-1----:R-:W-:Y:S05]  /*7970*/  @!P0 BRA `(.L_x_172) ;  /* 0xfffffffc00f08947 */ /* 0x002fea000383ffff */
[----:B------:R-:W-:Y:S05]  /*7980*/  BRA `(.L_x_202) ;  /* 0xfffffff400507947 */ /* 0x000fea000383ffff */
.L_x_173:
[----:B0-----:R0:W1:Y:S02]  /*7990*/  SYNCS.PHASECHK.TRANS64.TRYWAIT P0, [R9+URZ], R4 ;  /* 0x00000004090075a7 */ /* 0x001064000800017f */
[----:B-1----:R-:W-:Y:S05]  /*79a0*/  @!P0 NANOSLEEP.SYNCS 0x989680 ;  /* 0x009896800000895d */ /* 0x002fea0003900000 */
[----:B------:R-:W1:Y:S02]  /*79b0*/  @!P0 SYNCS.PHASECHK.TRANS64 P0, [R9+URZ], R4 ;  /* 0x00000004090085a7 */ /* 0x000e64000800007f */
[----:B-1----:R-:W-:Y:S05]  /*79c0*/  @!P0 BRA `(.L_x_173) ;  /* 0xfffffffc00f08947 */ /* 0x002fea000383ffff */
[----:B------:R-:W-:Y:S05]  /*79d0*/  BRA `(.L_x_203) ;  /* 0xfffffff400607947 */ /* 0x000fea000383ffff */
.L_x_174:
[----:B0-----:R0:W1:Y:S02]  /*79e0*/  SYNCS.PHASECHK.TRANS64.TRYWAIT P0, [R8+URZ], R5 ;  /* 0x00000005080075a7 */ /* 0x001064000800017f */
[----:B-1----:R-:W-:Y:S05]  /*79f0*/  @!P0 NANOSLEEP.SYNCS 0x989680 ;  /* 0x009896800000895d */ /* 0x002fea0003900000 */
[----:B------:R-:W1:Y:S02]  /*7a00*/  @!P0 SYNCS.PHASECHK.TRANS64 P0, [R8+URZ], R5 ;  /* 0x00000005080085a7 */ /* 0x000e64000800007f */
[----:B-1----:R-:W-:Y:S05]  /*7a10*/  @!P0 BRA `(.L_x_174) ;  /* 0xfffffffc00f08947 */ /* 0x002fea000383ffff */
[----:B------:R-:W-:Y:S05]  /*7a20*/  BRA `(.L_x_204) ;  /* 0xfffffff400707947 */ /* 0x000fea000383ffff */
.L_x_175:
[----:B0-----:R0:W1:Y:S02]  /*7a30*/  SYNCS.PHASECHK.TRANS64.TRYWAIT P0, [R9+URZ], R4 ;  /* 0x00000004090075a7 */ /* 0x001064000800017f */
[----:B-1----:R-:W-:Y:S05]  /*7a40*/  @!P0 NANOSLEEP.SYNCS 0x989680 ;  /* 0x009896800000895d */ /* 0x002fea0003900000 */
[----:B------:R-:W1:Y:S02]  /*7a50*/  @!P0 SYNCS.PHASECHK.TRANS64 P0, [R9+URZ], R4 ;  /* 0x00000004090085a7 */ /* 0x000e64000800007f */
[----:B-1----:R-:W-:Y:S05]  /*7a60*/  @!P0 BRA `(.L_x_175) ;  /* 0xfffffffc00f08947 */ /* 0x002fea000383ffff */
[----:B------:R-:W-:Y:S05]  /*7a70*/  BRA `(.L_x_205) ;  /* 0xfffffff400807947 */ /* 0x000fea000383ffff */
.L_x_176:
[----:B0-----:R0:W1:Y:S02]  /*7a80*/  SYNCS.PHASECHK.TRANS64.TRYWAIT P0, [R8+URZ], R5 ;  /* 0x00000005080075a7 */ /* 0x001064000800017f */
[----:B-1----:R-:W-:Y:S05]  /*7a90*/  @!P0 NANOSLEEP.SYNCS 0x989680 ;  /* 0x009896800000895d */ /* 0x002fea0003900000 */
[----:B------:R-:W1:Y:S02]  /*7aa0*/  @!P0 SYNCS.PHASECHK.TRANS64 P0, [R8+URZ], R5 ;  /* 0x00000005080085a7 */ /* 0x000e64000800007f */
[----:B-1----:R-:W-:Y:S05]  /*7ab0*/  @!P0 BRA `(.L_x_176) ;  /* 0xfffffffc00f08947 */ /* 0x002fea000383ffff */
[----:B------:R-:W-:Y:S05]  /*7ac0*/  BRA `(.L_x_206) ;  /* 0xfffffff400907947 */ /* 0x000fea000383ffff */
.L_x_177:
[----:B0-----:R0:W1:Y:S02]  /*7ad0*/  SYNCS.PHASECHK.TRANS64.TRYWAIT P0, [R9+URZ], R4 ;  /* 0x00000004090075a7 */ /* 0x001064000800017f */
[----:B-1----:R-:W-:Y:S05]  /*7ae0*/  @!P0 NANOSLEEP.SYNCS 0x989680 ;  /* 0x009896800000895d */ /* 0x002fea0003900000 */
[----:B------:R-:W1:Y:S02]  /*7af0*/  @!P0 SYNCS.PHASECHK.TRANS64 P0, [R9+URZ], R4 ;  /* 0x00000004090085a7 */ /* 0x000e64000800007f */
[----:B-1----:R-:W-:Y:S05]  /*7b00*/  @!P0 BRA `(.L_x_177) ;  /* 0xfffffffc00f08947 */ /* 0x002fea000383ffff */
[----:B------:R-:W-:Y:S05]  /*7b10*/  BRA `(.L_x_207) ;  /* 0xfffffff400a07947 */ /* 0x000fea000383ffff */
.L_x_178:
[----:B0-----:R0:W1:Y:S02]  /*7b20*/  SYNCS.PHASECHK.TRANS64.TRYWAIT P0, [R6+URZ], R5 ;  /* 0x00000005060075a7 */ /* 0x001064000800017f */
[----:B-1----:R-:W-:Y:S05]  /*7b30*/  @!P0 NANOSLEEP.SYNCS 0x989680 ;  /* 0x009896800000895d */ /* 0x002fea0003900000 */
[----:B------:R-:W1:Y:S02]  /*7b40*/  @!P0 SYNCS.PHASECHK.TRANS64 P0, [R6+URZ], R5 ;  /* 0x00000005060085a7 */ /* 0x000e64000800007f */
[----:B-1----:R-:W-:Y:S05]  /*7b50*/  @!P0 BRA `(.L_x_178) ;  /* 0xfffffffc00f08947 */ /* 0x002fea000383ffff */
[----:B------:R-:W-:Y:S05]  /*7b60*/  BRA `(.L_x_208) ;  /* 0xfffffff400a87947 */ /* 0x000fea000383ffff */
.L_x_209:
[----:B------:R-:W-:-:S00]  /*7b70*/  BRA `(.L_x_209) ;  /* 0xfffffffc00fc7947 */ /* 0x000fc0000383ffff */
[----:B------:R-:W-:-:S00]  /*7b80*/  NOP ;  /* 0x0000000000007918 */ /* 0x000fc00000000000 */
[----:B------:R-:W-:-:S00]  /*7b90*/  NOP ;  /* 0x0000000000007918 */ /* 0x000fc00000000000 */
[----:B------:R-:W-:-:S00]  /*7ba0*/  NOP ;  /* 0x0000000000007918 */ /* 0x000fc00000000000 */
[----:B------:R-:W-:-:S00]  /*7bb0*/  NOP ;  /* 0x0000000000007918 */ /* 0x000fc00000000000 */
[----:B------:R-:W-:-:S00]  /*7bc0*/  NOP ;  /* 0x0000000000007918 */ /* 0x000fc00000000000 */
[----:B------:R-:W-:-:S00]  /*7bd0*/  NOP ;  /* 0x0000000000007918 */ /* 0x000fc00000000000 */
[----:B------:R-:W-:-:S00]  /*7be0*/  NOP ;  /* 0x0000000000007918 */ /* 0x000fc00000000000 */
[----:B------:R-:W-:-:S00]  /*7bf0*/  NOP ;  /* 0x0000000000007918 */ /* 0x000fc00000000000 */
.L_x_210:


//--------------------- .nv.global.init           --------------------------
	.section	.nv.global.init,"aw",@progbits
.nv.global.init:
	.type		$str$22,@object
	.size		$str$22,($str$23 - $str$22)
$str$22:
        /*0000*/ 	.byte	0x6b, 0x5f, 0x74, 0x69, 0x6c, 0x65, 0x5f, 0x63, 0x6f, 0x75, 0x6e, 0x74, 0x20, 0x3e, 0x3d, 0x20
        /*0010*/ 	.byte	0x31, 0x00
	.type		$str$23,@object
	.size		$str$23,(__unnamed_1 - $str$23)
$str$23:
        /*0012*/ 	.byte	0x2f, 0x74, 0x6d, 0x70, 0x2f, 0x63, 0x75, 0x74, 0x6c, 0x61, 0x73, 0x73, 0x5f, 0x73, 0x77, 0x65
        /*0022*/ 	.byte	0x65, 0x70, 0x5f, 0x73, 0x72, 0x63, 0x2f, 0x69, 0x6e, 0x63, 0x6c, 0x75, 0x64, 0x65, 0x2f, 0x63
        /*0032*/ 	.byte	0x75, 0x74, 0x6c, 0x61, 0x73, 0x73, 0x2f, 0x67, 0x65, 0x6d, 0x6d, 0x2f, 0x63, 0x6f, 0x6c, 0x6c
        /*0042*/ 	.byte	0x65, 0x63, 0x74, 0x69, 0x76, 0x65, 0x2f, 0x73, 0x6d, 0x39, 0x30, 0x5f, 0x6d, 0x6d, 0x61, 0x5f
        /*0052*/ 	.byte	0x74, 0x6d, 0x61, 0x5f, 0x67, 0x6d, 0x6d, 0x61, 0x5f, 0x73, 0x73, 0x5f, 0x77, 0x61, 0x72, 0x70
        /*0062*/ 	.byte	0x73, 0x70, 0x65, 0x63, 0x69, 0x61, 0x6c, 0x69, 0x7a, 0x65, 0x64, 0x2e, 0x68, 0x70, 0x70, 0x00
	.type		__unnamed_1,@object
	.size		__unnamed_1,(.L_0 - __unnamed_1)
__unnamed_1:
        /*0072*/ 	.byte	0x76, 0x6f, 0x69, 0x64, 0x20, 0x63, 0x75, 0x74, 0x6c, 0x61, 0x73, 0x73, 0x3a, 0x3a, 0x67, 0x65
        /* <DEDUP_REMOVED lines=172> */
        /*0b42*/ 	.byte	0x65, 0x6e, 0x74, 0x69, 0x74, 0x79, 0x5d, 0x00
.L_0:


//--------------------- .nv.shared._ZN7cutlass13device_kernelINS_4gemm6kernel13GemmUniversalIN4cute5tupleIJiiiiEEENS1_10collective13CollectiveMmaINS1_34MainloopSm90TmaGmmaWarpSpecializedILi23ENS5_IJNS4_1CILi2EEENSA_ILi1EEESC_EEENS1_35KernelTmaWarpSpecializedCooperativeEEENS5_IJNSA_ILi256EEENSA_ILi48EEENSA_ILi32EEEEEEaNS5_IJlSC_lEEEaSK_NS4_8TiledMMAINS4_8MMA_AtomIJNS4_4SM904GMMA26MMA_64x16x32_S32S8S8_SS_TNEEEENS4_6LayoutISD_NS5_IJSC_NSA_ILi0EEESS_EEEEENS5_IJNS4_10UnderscoreESV_SV_EEEEENS4_13SM90_TMA_LOADENS4_14ComposedLayoutINS4_7SwizzleILi1ELi4ELi3EEENS4_18smem_ptr_flag_bitsILi8EEENSR_INS5_IJNSA_ILi8EEESI_EEENS5_IJSI_SC_EEEEEEEvNS4_8identityENS4_23SM90_TMA_LOAD_MULTICASTES18_vS19_EENS_8epilogue10collective6detail29Sm90TmaWarpSpecializedAdapterINS1D_15DefaultEpilogueIaSK_SK_NS1C_6thread17LinearCombinationIaLi1EiiLNS1H_9ScaleType4KindE0ELNS_15FloatRoundStyleE2EaEENS1_15EpilogueDefaultEEEEEvvEEEEvNT_6ParamsE --------------------------
	.section	.nv.shared._ZN7cutlass13device_kernelINS_4gemm6kernel13GemmUniversalIN4cute5tupleIJiiiiEEENS1_10collective13CollectiveMmaINS1_34MainloopSm90TmaGmmaWarpSpecializedILi23ENS5_IJNS4_1CILi2EEENSA_ILi1EEESC_EEENS1_35KernelTmaWarpSpecializedCooperativeEEENS5_IJNSA_ILi256EEENSA_ILi48EEENSA_ILi32EEEEEEaNS5_IJlSC_lEEEaSK_NS4_8TiledMMAINS4_8MMA_AtomIJNS4_4SM904GMMA26MMA_64x16x32_S32S8S8_SS_TNEEEENS4_6LayoutISD_NS5_IJSC_NSA_ILi0EEESS_EEEEENS5_IJNS4_10UnderscoreESV_SV_EEEEENS4_13SM90_TMA_LOADENS4_14ComposedLayoutINS4_7SwizzleILi1ELi4ELi3EEENS4_18smem_ptr_flag_bitsILi8EEENSR_INS5_IJNSA_ILi8EEESI_EEENS5_IJSI_SC_EEEEEEEvNS4_8identityENS4_23SM90_TMA_LOAD_MULTICASTES18_vS19_EENS_8epilogue10collective6detail29Sm90TmaWarpSpecializedAdapterINS1D_15DefaultEpilogueIaSK_SK_NS1C_6thread17LinearCombinationIaLi1EiiLNS1H_9ScaleType4KindE0ELNS_15FloatRoundStyleE2EaEENS1_15EpilogueDefaultEEEEEvvEEEEvNT_6ParamsE,"aw",@nobits
	.sectionflags	@""
	.align	16
	.zero		1024


//--------------------- .nv.shared.reserved.0     --------------------------
	.section	.nv.shared.reserved.0,"aw",@nobits
	.weak		__nv_reservedSMEM_offset_0_alias
	.size		__nv_reservedSMEM_offset_0_alias, 0, 0
	.other		__nv_reservedSMEM_offset_0_alias,@"STO_CUDA_RESERVED_SHARED STV_DEFAULT"
__nv_reservedSMEM_offset_0_alias:
	.zero		0


//--------------------- .nv.global                --------------------------
	.section	.nv.global,"aw",@nobits
.nv.global:
	.type		_ZN39_INTERNAL_9b904994_4_k_cu_37a56c56_84994cute1_E,@object
	.size		_ZN39_INTERNAL_9b904994_4_k_cu_37a56c56_84994cute1_E,(_ZN39_INTERNAL_9b904994_4_k_cu_37a56c56_84994cuda3std3__45__cpo6cbeginE - _ZN39_INTERNAL_9b904994_4_k_cu_37a56c56_84994cute1_E)
_ZN39_INTERNAL_9b904994_4_k_cu_37a56c56_84994cute1_E:
	.zero		1
	.type		_ZN39_INTERNAL_9b904994_4_k_cu_37a56c56_84994cuda3std3__45__cpo6cbeginE,@object
	.size		_ZN39_INTERNAL_9b904994_4_k_cu_37a56c56_84994cuda3std3__45__cpo6cbeginE,(_ZN39_INTERNAL_9b904994_4_k_cu_37a56c56_84994cuda3std3__48in_placeE - _ZN39_INTERNAL_9b904994_4_k_cu_37a56c56_84994cuda3std3__45__cpo6cbeginE)
_ZN39_INTERNAL_9b904994_4_k_cu_37a56c56_84994cuda3std3__45__cpo6cbeginE:
	.zero		1
	.type		_ZN39_INTERNAL_9b904994_4_k_cu_37a56c56_84994cuda3std3__48in_placeE,@object
	.size		_ZN39_INTERNAL_9b904994_4_k_cu_37a56c56_84994cuda3std3__48in_placeE,(_ZN39_INTERNAL_9b904994_4_k_cu_37a56c56_84994cuda3std6ranges3__45__cpo9iter_moveE - _ZN39_INTERNAL_9b904994_4_k_cu_37a56c56_84994cuda3std3__48in_placeE)
_ZN39_INTERNAL_9b904994_4_k_cu_37a56c56_84994cuda3std3__48in_placeE:
	.zero		1
	.type		_ZN39_INTERNAL_9b904994_4_k_cu_37a56c56_84994cuda3std6ranges3__45__cpo9iter_moveE,@object
	.size		_ZN39_INTERNAL_9b904994_4_k_cu_37a56c56_84994cuda3std6ranges3__45__cpo9iter_moveE,(_ZN39_INTERNAL_9b904994_4_k_cu_37a56c56_84994cuda3std3__45__cpo5beginE - _ZN39_INTERNAL_9b904994_4_k_cu_37a56c56_84994cuda3std6ranges3__45__cpo9iter_moveE)
_ZN39_INTERNAL_9b904994_4_k_cu_37a56c56_84994cuda3std6ranges3__45__cpo9iter_moveE:
	.zero		1
	.type		_ZN39_INTERNAL_9b904994_4_k_cu_37a56c56_84994cuda3std3__45__cpo5beginE,@object
	.size		_ZN39_INTERNAL_9b904994_4_k_cu_37a56c56_84994cuda3std3__45__cpo5beginE,(_ZN39_INTERNAL_9b904994_4_k_cu_37a56c56_84994cuda3std3__441_GLOBAL__N__9b904994_4_k_cu_37a56c56_84996ignoreE - _ZN39_INTERNAL_9b904994_4_k_cu_37a56c56_84994cuda3std3__45__cpo5beginE)
_ZN39_INTERNAL_9b904994_4_k_cu_37a56c56_84994cuda3std3__45__cpo5beginE:
	.zero		1
	.type		_ZN39_INTERNAL_9b904994_4_k_cu_37a56c56_84994cuda3std3__441_GLOBAL__N__9b904994_4_k_cu_37a56c56_84996ignoreE,@object
	.size		_ZN39_INTERNAL_9b904994_4_k_cu_37a56c56_84994cuda3std3__441_GLOBAL__N__9b904994_4_k_cu_37a56c56_84996ignoreE,(_ZN39_INTERNAL_9b904994_4_k_cu_37a56c56_84994cute7productE - _ZN39_INTERNAL_9b904994_4_k_cu_37a56c56_84994cuda3std3__441_GLOBAL__N__9b904994_4_k_cu_37a56c56_84996ignoreE)
_ZN39_INTERNAL_9b904994_4_k_cu_37a56c56_84994cuda3std3__441_GLOBAL__N__9b904994_4_k_cu_37a56c56_84996ignoreE:
	.zero		1
	.type		_ZN39_INTERNAL_9b904994_4_k_cu_37a56c56_84994cute7productE,@object
	.size		_ZN39_INTERNAL_9b904994_4_k_cu_37a56c56_84994cute7productE,(_ZN39_INTERNAL_9b904994_4_k_cu_37a56c56_84994cuda3std3__45__cpo3endE - _ZN39_INTERNAL_9b904994_4_k_cu_37a56c56_84994cute7productE)
_ZN39_INTERNAL_9b904994_4_k_cu_37a56c56_84994cute7productE:
	.zero		1
	.type		_ZN39_INTERNAL_9b904994_4_k_cu_37a56c56_84994cuda3std3__45__cpo3endE,@object
	.size		_ZN39_INTERNAL_9b904994_4_k_cu_37a56c56_84994cuda3std3__45__cpo3endE,(_ZN39_INTERNAL_9b904994_4_k_cu_37a56c56_84994cuda3std3__419piecewise_constructE - _ZN39_INTERNAL_9b904994_4_k_cu_37a56c56_84994cuda3std3__45__cpo3endE)
_ZN39_INTERNAL_9b904994_4_k_cu_37a56c56_84994cuda3std3__45__cpo3endE:
	.zero		1
	.type		_ZN39_INTERNAL_9b904994_4_k_cu_37a56c56_84994cuda3std3__419piecewise_constructE,@object
	.size		_ZN39_INTERNAL_9b904994_4_k_cu_37a56c56_84994cuda3std3__419piecewise_constructE,(_ZN39_INTERNAL_9b904994_4_k_cu_37a56c56_84994cuda3std3__45__cpo4cendE - _ZN39_INTERNAL_9b904994_4_k_cu_37a56c56_84994cuda3std3__419piecewise_constructE)
_ZN39_INTERNAL_9b904994_4_k_cu_37a56c56_84994cuda3std3__419piecewise_constructE:
	.zero		1
	.type		_ZN39_INTERNAL_9b904994_4_k_cu_37a56c56_84994cuda3std3__45__cpo4cendE,@object
	.size		_ZN39_INTERNAL_9b904994_4_k_cu_37a56c56_84994cuda3std3__45__cpo4cendE,(_ZN39_INTERNAL_9b904994_4_k_cu_37a56c56_84994cuda3std6ranges3__45__cpo4swapE - _ZN39_INTERNAL_9b904994_4_k_cu_37a56c56_84994cuda3std3__45__cpo4cendE)
_ZN39_INTERNAL_9b904994_4_k_cu_37a56c56_84994cuda3std3__45__cpo4cendE:
	.zero		1
	.type		_ZN39_INTERNAL_9b904994_4_k_cu_37a56c56_84994cuda3std6ranges3__45__cpo4swapE,@object
	.size		_ZN39_INTERNAL_9b904994_4_k_cu_37a56c56_84994cuda3std6ranges3__45__cpo4swapE,(.L_8 - _ZN39_INTERNAL_9b904994_4_k_cu_37a56c56_84994cuda3std6ranges3__45__cpo4swapE)
_ZN39_INTERNAL_9b904994_4_k_cu_37a56c56_84994cuda3std6ranges3__45__cpo4swapE:
	.zero		1
.L_8:


//--------------------- .nv.constant0._ZN7cutlass13device_kernelINS_4gemm6kernel13GemmUniversalIN4cute5tupleIJiiiiEEENS1_10collective13CollectiveMmaINS1_34MainloopSm90TmaGmmaWarpSpecializedILi23ENS5_IJNS4_1CILi2EEENSA_ILi1EEESC_EEENS1_35KernelTmaWarpSpecializedCooperativeEEENS5_IJNSA_ILi256EEENSA_ILi48EEENSA_ILi32EEEEEEaNS5_IJlSC_lEEEaSK_NS4_8TiledMMAINS4_8MMA_AtomIJNS4_4SM904GMMA26MMA_64x16x32_S32S8S8_SS_TNEEEENS4_6LayoutISD_NS5_IJSC_NSA_ILi0EEESS_EEEEENS5_IJNS4_10UnderscoreESV_SV_EEEEENS4_13SM90_TMA_LOADENS4_14ComposedLayoutINS4_7SwizzleILi1ELi4ELi3EEENS4_18smem_ptr_flag_bitsILi8EEENSR_INS5_IJNSA_ILi8EEESI_EEENS5_IJSI_SC_EEEEEEEvNS4_8identityENS4_23SM90_TMA_LOAD_MULTICASTES18_vS19_EENS_8epilogue10collective6detail29Sm90TmaWarpSpecializedAdapterINS1D_15DefaultEpilogueIaSK_SK_NS1C_6thread17LinearCombinationIaLi1EiiLNS1H_9ScaleType4KindE0ELNS_15FloatRoundStyleE2EaEENS1_15EpilogueDefaultEEEEEvvEEEEvNT_6ParamsE --------------------------
	.section	.nv.constant0._ZN7cutlass13device_kernelINS_4gemm6kernel13GemmUniversalIN4cute5tupleIJiiiiEEENS1_10collective13CollectiveMmaINS1_34MainloopSm90TmaGmmaWarpSpecializedILi23ENS5_IJNS4_1CILi2EEENSA_ILi1EEESC_EEENS1_35KernelTmaWarpSpecializedCooperativeEEENS5_IJNSA_ILi256EEENSA_ILi48EEENSA_ILi32EEEEEEaNS5_IJlSC_lEEEaSK_NS4_8TiledMMAINS4_8MMA_AtomIJNS4_4SM904GMMA26MMA_64x16x32_S32S8S8_SS_TNEEEENS4_6LayoutISD_NS5_IJSC_NSA_ILi0EEESS_EEEEENS5_IJNS4_10UnderscoreESV_SV_EEEEENS4_13SM90_TMA_LOADENS4_14ComposedLayoutINS4_7SwizzleILi1ELi4ELi3EEENS4_18smem_ptr_flag_bitsILi8EEENSR_INS5_IJNSA_ILi8EEESI_EEENS5_IJSI_SC_EEEEEEEvNS4_8identityENS4_23SM90_TMA_LOAD_MULTICASTES18_vS19_EENS_8epilogue10collective6detail29Sm90TmaWarpSpecializedAdapterINS1D_15DefaultEpilogueIaSK_SK_NS1C_6thread17LinearCombinationIaLi1EiiLNS1H_9ScaleType4KindE0ELNS_15FloatRoundStyleE2EaEENS1_15EpilogueDefaultEEEEEvvEEEEvNT_6ParamsE,"a",@progbits
	.sectionflags	@""
	.align	4
.nv.constant0._ZN7cutlass13device_kernelINS_4gemm6kernel13GemmUniversalIN4cute5tupleIJiiiiEEENS1_10collective13CollectiveMmaINS1_34MainloopSm90TmaGmmaWarpSpecializedILi23ENS5_IJNS4_1CILi2EEENSA_ILi1EEESC_EEENS1_35KernelTmaWarpSpecializedCooperativeEEENS5_IJNSA_ILi256EEENSA_ILi48EEENSA_ILi32EEEEEEaNS5_IJlSC_lEEEaSK_NS4_8TiledMMAINS4_8MMA_AtomIJNS4_4SM904GMMA26MMA_64x16x32_S32S8S8_SS_TNEEEENS4_6LayoutISD_NS5_IJSC_NSA_ILi0EEESS_EEEEENS5_IJNS4_10UnderscoreESV_SV_EEEEENS4_13SM90_TMA_LOADENS4_14ComposedLayoutINS4_7SwizzleILi1ELi4ELi3EEENS4_18smem_ptr_flag_bitsILi8EEENSR_INS5_IJNSA_ILi8EEESI_EEENS5_IJSI_SC_EEEEEEEvNS4_8identityENS4_23SM90_TMA_LOAD_MULTICASTES18_vS19_EENS_8epilogue10collective6detail29Sm90TmaWarpSpecializedAdapterINS1D_15DefaultEpilogueIaSK_SK_NS1C_6thread17LinearCombinationIaLi1EiiLNS1H_9ScaleType4KindE0ELNS_15FloatRoundStyleE2EaEENS1_15EpilogueDefaultEEEEEvvEEEEvNT_6ParamsE:
	.zero		1664


//--------------------- SYMBOLS --------------------------

	.type		.nv.reservedSmem.offset0,@object
	.size		.nv.reservedSmem.offset0,0x4
	.type		__assertfail,@function
